//
// Generated by NVIDIA NVVM Compiler
//
// Compiler Build ID: CL-36424714
// Cuda compilation tools, release 13.0, V13.0.88
// Based on NVVM 20.0.0
//

.version 9.0
.target sm_100
.address_size 64

	// .globl	_Z23kernelgpuPairaGradient1IdEvPT_S1_S1_S1_S1_PiS2_S2_S2_S1_S1_S2_iiiiii
.func  (.param .b64 func_retval0) __internal_accurate_pow
(
	.param .b64 __internal_accurate_pow_param_0,
	.param .b64 __internal_accurate_pow_param_1
)
;

.visible .entry _Z23kernelgpuPairaGradient1IdEvPT_S1_S1_S1_S1_PiS2_S2_S2_S1_S1_S2_iiiiii(
	.param .u64 .ptr .align 1 _Z23kernelgpuPairaGradient1IdEvPT_S1_S1_S1_S1_PiS2_S2_S2_S1_S1_S2_iiiiii_param_0,
	.param .u64 .ptr .align 1 _Z23kernelgpuPairaGradient1IdEvPT_S1_S1_S1_S1_PiS2_S2_S2_S1_S1_S2_iiiiii_param_1,
	.param .u64 .ptr .align 1 _Z23kernelgpuPairaGradient1IdEvPT_S1_S1_S1_S1_PiS2_S2_S2_S1_S1_S2_iiiiii_param_2,
	.param .u64 .ptr .align 1 _Z23kernelgpuPairaGradient1IdEvPT_S1_S1_S1_S1_PiS2_S2_S2_S1_S1_S2_iiiiii_param_3,
	.param .u64 .ptr .align 1 _Z23kernelgpuPairaGradient1IdEvPT_S1_S1_S1_S1_PiS2_S2_S2_S1_S1_S2_iiiiii_param_4,
	.param .u64 .ptr .align 1 _Z23kernelgpuPairaGradient1IdEvPT_S1_S1_S1_S1_PiS2_S2_S2_S1_S1_S2_iiiiii_param_5,
	.param .u64 .ptr .align 1 _Z23kernelgpuPairaGradient1IdEvPT_S1_S1_S1_S1_PiS2_S2_S2_S1_S1_S2_iiiiii_param_6,
	.param .u64 .ptr .align 1 _Z23kernelgpuPairaGradient1IdEvPT_S1_S1_S1_S1_PiS2_S2_S2_S1_S1_S2_iiiiii_param_7,
	.param .u64 .ptr .align 1 _Z23kernelgpuPairaGradient1IdEvPT_S1_S1_S1_S1_PiS2_S2_S2_S1_S1_S2_iiiiii_param_8,
	.param .u64 .ptr .align 1 _Z23kernelgpuPairaGradient1IdEvPT_S1_S1_S1_S1_PiS2_S2_S2_S1_S1_S2_iiiiii_param_9,
	.param .u64 .ptr .align 1 _Z23kernelgpuPairaGradient1IdEvPT_S1_S1_S1_S1_PiS2_S2_S2_S1_S1_S2_iiiiii_param_10,
	.param .u64 .ptr .align 1 _Z23kernelgpuPairaGradient1IdEvPT_S1_S1_S1_S1_PiS2_S2_S2_S1_S1_S2_iiiiii_param_11,
	.param .u32 _Z23kernelgpuPairaGradient1IdEvPT_S1_S1_S1_S1_PiS2_S2_S2_S1_S1_S2_iiiiii_param_12,
	.param .u32 _Z23kernelgpuPairaGradient1IdEvPT_S1_S1_S1_S1_PiS2_S2_S2_S1_S1_S2_iiiiii_param_13,
	.param .u32 _Z23kernelgpuPairaGradient1IdEvPT_S1_S1_S1_S1_PiS2_S2_S2_S1_S1_S2_iiiiii_param_14,
	.param .u32 _Z23kernelgpuPairaGradient1IdEvPT_S1_S1_S1_S1_PiS2_S2_S2_S1_S1_S2_iiiiii_param_15,
	.param .u32 _Z23kernelgpuPairaGradient1IdEvPT_S1_S1_S1_S1_PiS2_S2_S2_S1_S1_S2_iiiiii_param_16,
	.param .u32 _Z23kernelgpuPairaGradient1IdEvPT_S1_S1_S1_S1_PiS2_S2_S2_S1_S1_S2_iiiiii_param_17
)
{
	.reg .pred 	%p<62>;
	.reg .b32 	%r<177>;
	.reg .b32 	%f<21>;
	.reg .b64 	%rd<22>;
	.reg .b64 	%fd<488>;

	ld.param.u64 	%rd4, [_Z23kernelgpuPairaGradient1IdEvPT_S1_S1_S1_S1_PiS2_S2_S2_S1_S1_S2_iiiiii_param_0];
	ld.param.u64 	%rd5, [_Z23kernelgpuPairaGradient1IdEvPT_S1_S1_S1_S1_PiS2_S2_S2_S1_S1_S2_iiiiii_param_1];
	ld.param.u64 	%rd8, [_Z23kernelgpuPairaGradient1IdEvPT_S1_S1_S1_S1_PiS2_S2_S2_S1_S1_S2_iiiiii_param_6];
	ld.param.u32 	%r42, [_Z23kernelgpuPairaGradient1IdEvPT_S1_S1_S1_S1_PiS2_S2_S2_S1_S1_S2_iiiiii_param_17];
	mov.u32 	%r43, %tid.x;
	mov.u32 	%r44, %ctaid.x;
	mov.u32 	%r1, %ntid.x;
	mad.lo.s32 	%r176, %r44, %r1, %r43;
	setp.ge.s32 	%p3, %r176, %r42;
	@%p3 bra 	$L__BB0_44;
	mov.f64 	%fd91, 0d3FCD70A3D70A3D71;
	{
	.reg .b32 %temp; 
	mov.b64 	{%temp, %r3}, %fd91;
	}
	and.b32  	%r4, %r3, 2146435072;
	setp.eq.s32 	%p4, %r4, 1127219200;
	setp.lt.s32 	%p5, %r3, 0;
	selp.b32 	%r5, 0, 2146435072, %p5;
	and.b32  	%r45, %r3, 2147483647;
	setp.ne.s32 	%p6, %r45, 1071644672;
	and.pred  	%p1, %p4, %p6;
	mov.f64 	%fd92, 0d3FF8000000000000;
	{
	.reg .b32 %temp; 
	mov.b64 	{%temp, %r6}, %fd92;
	}
	and.b32  	%r7, %r6, 2146435072;
	setp.eq.s32 	%p7, %r7, 1073741824;
	setp.lt.s32 	%p8, %r6, 0;
	selp.b32 	%r8, 0, 2146435072, %p8;
	and.b32  	%r46, %r6, 2147483647;
	setp.ne.s32 	%p9, %r46, 1071644672;
	and.pred  	%p2, %p7, %p9;
	mov.u32 	%r47, %nctaid.x;
	mul.lo.s32 	%r9, %r1, %r47;
	cvta.to.global.u64 	%rd1, %rd8;
	cvta.to.global.u64 	%rd2, %rd4;
	cvta.to.global.u64 	%rd3, %rd5;
$L__BB0_2:
	ld.param.u64 	%rd21, [_Z23kernelgpuPairaGradient1IdEvPT_S1_S1_S1_S1_PiS2_S2_S2_S1_S1_S2_iiiiii_param_5];
	ld.param.u64 	%rd20, [_Z23kernelgpuPairaGradient1IdEvPT_S1_S1_S1_S1_PiS2_S2_S2_S1_S1_S2_iiiiii_param_2];
	mul.lo.s32 	%r11, %r176, 3;
	cvta.to.global.u64 	%rd9, %rd20;
	mul.wide.s32 	%rd10, %r11, 8;
	add.s64 	%rd11, %rd9, %rd10;
	ld.global.f64 	%fd1, [%rd11];
	ld.global.f64 	%fd2, [%rd11+8];
	ld.global.f64 	%fd3, [%rd11+16];
	cvta.to.global.u64 	%rd12, %rd21;
	mul.wide.s32 	%rd13, %r176, 4;
	add.s64 	%rd14, %rd12, %rd13;
	ld.global.u32 	%r48, [%rd14];
	add.s64 	%rd15, %rd1, %rd13;
	ld.global.u32 	%r49, [%rd15];
	mul.f64 	%fd93, %fd2, %fd2;
	fma.rn.f64 	%fd94, %fd1, %fd1, %fd93;
	fma.rn.f64 	%fd4, %fd3, %fd3, %fd94;
	sqrt.rn.f64 	%fd5, %fd4;
	cvt.rn.f64.s32 	%fd95, %r48;
	mul.f64 	%fd6, %fd95, 0d4041000000000000;
	cvt.rn.f64.s32 	%fd96, %r49;
	mul.f64 	%fd7, %fd96, 0d4041000000000000;
	mov.f64 	%fd97, 0d4054C00000000000;
	sub.f64 	%fd8, %fd97, %fd6;
	{
	.reg .b32 %temp; 
	mov.b64 	{%temp, %r12}, %fd8;
	}
	abs.f64 	%fd9, %fd8;
	setp.neu.f64 	%p10, %fd8, 0d0000000000000000;
	@%p10 bra 	$L__BB0_4;
	setp.lt.s32 	%p12, %r3, 0;
	setp.eq.s32 	%p13, %r4, 1127219200;
	selp.b32 	%r50, %r12, 0, %p13;
	or.b32  	%r51, %r50, 2146435072;
	selp.b32 	%r52, %r51, %r50, %p12;
	mov.b32 	%r53, 0;
	mov.b64 	%fd475, {%r53, %r52};
	bra.uni 	$L__BB0_5;
$L__BB0_4:
	setp.lt.s32 	%p11, %r12, 0;
	{ // callseq 0, 0
	.param .b64 param0;
	st.param.f64 	[param0], %fd9;
	.param .b64 param1;
	st.param.f64 	[param1], 0d3FCD70A3D70A3D71;
	.param .b64 retval0;
	call.uni (retval0), 
	__internal_accurate_pow, 
	(
	param0, 
	param1
	);
	ld.param.f64 	%fd98, [retval0];
	} // callseq 0
	selp.f64 	%fd475, 0dFFF8000000000000, %fd98, %p11;
$L__BB0_5:
	setp.lt.s32 	%p14, %r12, 0;
	add.f64 	%fd100, %fd8, 0d3FCD70A3D70A3D71;
	{
	.reg .b32 %temp; 
	mov.b64 	{%temp, %r54}, %fd100;
	}
	and.b32  	%r55, %r54, 2146435072;
	setp.eq.s32 	%p15, %r55, 2146435072;
	setp.eq.f64 	%p16, %fd9, 0d7FF0000000000000;
	or.b32  	%r13, %r5, -2147483648;
	selp.b32 	%r56, %r13, %r5, %p1;
	selp.b32 	%r57, %r56, %r5, %p14;
	mov.b32 	%r58, 0;
	mov.b64 	%fd101, {%r58, %r57};
	selp.f64 	%fd102, %fd101, %fd475, %p15;
	selp.f64 	%fd103, %fd102, %fd475, %p16;
	setp.eq.f64 	%p17, %fd8, 0d3FF0000000000000;
	selp.f64 	%fd13, 0d3FF0000000000000, %fd103, %p17;
	mov.f64 	%fd104, 0d4054C00000000000;
	sub.f64 	%fd14, %fd104, %fd7;
	{
	.reg .b32 %temp; 
	mov.b64 	{%temp, %r14}, %fd14;
	}
	abs.f64 	%fd15, %fd14;
	setp.neu.f64 	%p18, %fd14, 0d0000000000000000;
	@%p18 bra 	$L__BB0_7;
	setp.lt.s32 	%p20, %r3, 0;
	setp.eq.s32 	%p21, %r4, 1127219200;
	selp.b32 	%r59, %r14, 0, %p21;
	or.b32  	%r60, %r59, 2146435072;
	selp.b32 	%r61, %r60, %r59, %p20;
	mov.b32 	%r62, 0;
	mov.b64 	%fd476, {%r62, %r61};
	bra.uni 	$L__BB0_8;
$L__BB0_7:
	setp.lt.s32 	%p19, %r14, 0;
	{ // callseq 1, 0
	.param .b64 param0;
	st.param.f64 	[param0], %fd15;
	.param .b64 param1;
	st.param.f64 	[param1], 0d3FCD70A3D70A3D71;
	.param .b64 retval0;
	call.uni (retval0), 
	__internal_accurate_pow, 
	(
	param0, 
	param1
	);
	ld.param.f64 	%fd105, [retval0];
	} // callseq 1
	selp.f64 	%fd476, 0dFFF8000000000000, %fd105, %p19;
$L__BB0_8:
	setp.lt.s32 	%p22, %r14, 0;
	add.f64 	%fd107, %fd14, 0d3FCD70A3D70A3D71;
	{
	.reg .b32 %temp; 
	mov.b64 	{%temp, %r63}, %fd107;
	}
	and.b32  	%r64, %r63, 2146435072;
	setp.eq.s32 	%p23, %r64, 2146435072;
	setp.eq.f64 	%p24, %fd15, 0d7FF0000000000000;
	selp.b32 	%r66, %r56, %r5, %p22;
	mov.b32 	%r67, 0;
	mov.b64 	%fd108, {%r67, %r66};
	selp.f64 	%fd109, %fd108, %fd476, %p23;
	selp.f64 	%fd110, %fd109, %fd476, %p24;
	setp.eq.f64 	%p25, %fd14, 0d3FF0000000000000;
	selp.f64 	%fd19, 0d3FF0000000000000, %fd110, %p25;
	mul.f64 	%fd111, %fd19, 0dC03CAF7D61F3BCFB;
	fma.rn.f64 	%fd20, %fd13, 0dC03CAF7D61F3BCFB, %fd111;
	fma.rn.f64 	%fd112, %fd20, 0d3FF71547652B82FE, 0d4338000000000000;
	{
	.reg .b32 %temp; 
	mov.b64 	{%r15, %temp}, %fd112;
	}
	mov.f64 	%fd113, 0dC338000000000000;
	add.rn.f64 	%fd114, %fd112, %fd113;
	fma.rn.f64 	%fd115, %fd114, 0dBFE62E42FEFA39EF, %fd20;
	fma.rn.f64 	%fd116, %fd114, 0dBC7ABC9E3B39803F, %fd115;
	fma.rn.f64 	%fd117, %fd116, 0d3E5ADE1569CE2BDF, 0d3E928AF3FCA213EA;
	fma.rn.f64 	%fd118, %fd117, %fd116, 0d3EC71DEE62401315;
	fma.rn.f64 	%fd119, %fd118, %fd116, 0d3EFA01997C89EB71;
	fma.rn.f64 	%fd120, %fd119, %fd116, 0d3F2A01A014761F65;
	fma.rn.f64 	%fd121, %fd120, %fd116, 0d3F56C16C1852B7AF;
	fma.rn.f64 	%fd122, %fd121, %fd116, 0d3F81111111122322;
	fma.rn.f64 	%fd123, %fd122, %fd116, 0d3FA55555555502A1;
	fma.rn.f64 	%fd124, %fd123, %fd116, 0d3FC5555555555511;
	fma.rn.f64 	%fd125, %fd124, %fd116, 0d3FE000000000000B;
	fma.rn.f64 	%fd126, %fd125, %fd116, 0d3FF0000000000000;
	fma.rn.f64 	%fd127, %fd126, %fd116, 0d3FF0000000000000;
	{
	.reg .b32 %temp; 
	mov.b64 	{%r16, %temp}, %fd127;
	}
	{
	.reg .b32 %temp; 
	mov.b64 	{%temp, %r17}, %fd127;
	}
	shl.b32 	%r68, %r15, 20;
	add.s32 	%r69, %r68, %r17;
	mov.b64 	%fd477, {%r16, %r69};
	{
	.reg .b32 %temp; 
	mov.b64 	{%temp, %r70}, %fd20;
	}
	mov.b32 	%f9, %r70;
	abs.f32 	%f1, %f9;
	setp.lt.f32 	%p26, %f1, 0f4086232B;
	@%p26 bra 	$L__BB0_11;
	setp.lt.f64 	%p27, %fd20, 0d0000000000000000;
	add.f64 	%fd128, %fd20, 0d7FF0000000000000;
	selp.f64 	%fd477, 0d0000000000000000, %fd128, %p27;
	setp.geu.f32 	%p28, %f1, 0f40874800;
	@%p28 bra 	$L__BB0_11;
	shr.u32 	%r71, %r15, 31;
	add.s32 	%r72, %r15, %r71;
	shr.s32 	%r73, %r72, 1;
	shl.b32 	%r74, %r73, 20;
	add.s32 	%r75, %r17, %r74;
	mov.b64 	%fd129, {%r16, %r75};
	sub.s32 	%r76, %r15, %r73;
	shl.b32 	%r77, %r76, 20;
	add.s32 	%r78, %r77, 1072693248;
	mov.b32 	%r79, 0;
	mov.b64 	%fd130, {%r79, %r78};
	mul.f64 	%fd477, %fd130, %fd129;
$L__BB0_11:
	mul.f64 	%fd131, %fd19, 0dBFFCEB6F4C487813;
	fma.rn.f64 	%fd25, %fd13, 0dBFFCEB6F4C487813, %fd131;
	fma.rn.f64 	%fd132, %fd25, 0d3FF71547652B82FE, 0d4338000000000000;
	{
	.reg .b32 %temp; 
	mov.b64 	{%r18, %temp}, %fd132;
	}
	mov.f64 	%fd133, 0dC338000000000000;
	add.rn.f64 	%fd134, %fd132, %fd133;
	fma.rn.f64 	%fd135, %fd134, 0dBFE62E42FEFA39EF, %fd25;
	fma.rn.f64 	%fd136, %fd134, 0dBC7ABC9E3B39803F, %fd135;
	fma.rn.f64 	%fd137, %fd136, 0d3E5ADE1569CE2BDF, 0d3E928AF3FCA213EA;
	fma.rn.f64 	%fd138, %fd137, %fd136, 0d3EC71DEE62401315;
	fma.rn.f64 	%fd139, %fd138, %fd136, 0d3EFA01997C89EB71;
	fma.rn.f64 	%fd140, %fd139, %fd136, 0d3F2A01A014761F65;
	fma.rn.f64 	%fd141, %fd140, %fd136, 0d3F56C16C1852B7AF;
	fma.rn.f64 	%fd142, %fd141, %fd136, 0d3F81111111122322;
	fma.rn.f64 	%fd143, %fd142, %fd136, 0d3FA55555555502A1;
	fma.rn.f64 	%fd144, %fd143, %fd136, 0d3FC5555555555511;
	fma.rn.f64 	%fd145, %fd144, %fd136, 0d3FE000000000000B;
	fma.rn.f64 	%fd146, %fd145, %fd136, 0d3FF0000000000000;
	fma.rn.f64 	%fd147, %fd146, %fd136, 0d3FF0000000000000;
	{
	.reg .b32 %temp; 
	mov.b64 	{%r19, %temp}, %fd147;
	}
	{
	.reg .b32 %temp; 
	mov.b64 	{%temp, %r20}, %fd147;
	}
	shl.b32 	%r80, %r18, 20;
	add.s32 	%r81, %r80, %r20;
	mov.b64 	%fd478, {%r19, %r81};
	{
	.reg .b32 %temp; 
	mov.b64 	{%temp, %r82}, %fd25;
	}
	mov.b32 	%f10, %r82;
	abs.f32 	%f2, %f10;
	setp.lt.f32 	%p29, %f2, 0f4086232B;
	@%p29 bra 	$L__BB0_14;
	setp.lt.f64 	%p30, %fd25, 0d0000000000000000;
	add.f64 	%fd148, %fd25, 0d7FF0000000000000;
	selp.f64 	%fd478, 0d0000000000000000, %fd148, %p30;
	setp.geu.f32 	%p31, %f2, 0f40874800;
	@%p31 bra 	$L__BB0_14;
	shr.u32 	%r83, %r18, 31;
	add.s32 	%r84, %r18, %r83;
	shr.s32 	%r85, %r84, 1;
	shl.b32 	%r86, %r85, 20;
	add.s32 	%r87, %r20, %r86;
	mov.b64 	%fd149, {%r19, %r87};
	sub.s32 	%r88, %r18, %r85;
	shl.b32 	%r89, %r88, 20;
	add.s32 	%r90, %r89, 1072693248;
	mov.b32 	%r91, 0;
	mov.b64 	%fd150, {%r91, %r90};
	mul.f64 	%fd478, %fd150, %fd149;
$L__BB0_14:
	mul.f64 	%fd151, %fd19, 0dC00CE5314135D83F;
	fma.rn.f64 	%fd30, %fd13, 0dC00CE5314135D83F, %fd151;
	fma.rn.f64 	%fd152, %fd30, 0d3FF71547652B82FE, 0d4338000000000000;
	{
	.reg .b32 %temp; 
	mov.b64 	{%r21, %temp}, %fd152;
	}
	mov.f64 	%fd153, 0dC338000000000000;
	add.rn.f64 	%fd154, %fd152, %fd153;
	fma.rn.f64 	%fd155, %fd154, 0dBFE62E42FEFA39EF, %fd30;
	fma.rn.f64 	%fd156, %fd154, 0dBC7ABC9E3B39803F, %fd155;
	fma.rn.f64 	%fd157, %fd156, 0d3E5ADE1569CE2BDF, 0d3E928AF3FCA213EA;
	fma.rn.f64 	%fd158, %fd157, %fd156, 0d3EC71DEE62401315;
	fma.rn.f64 	%fd159, %fd158, %fd156, 0d3EFA01997C89EB71;
	fma.rn.f64 	%fd160, %fd159, %fd156, 0d3F2A01A014761F65;
	fma.rn.f64 	%fd161, %fd160, %fd156, 0d3F56C16C1852B7AF;
	fma.rn.f64 	%fd162, %fd161, %fd156, 0d3F81111111122322;
	fma.rn.f64 	%fd163, %fd162, %fd156, 0d3FA55555555502A1;
	fma.rn.f64 	%fd164, %fd163, %fd156, 0d3FC5555555555511;
	fma.rn.f64 	%fd165, %fd164, %fd156, 0d3FE000000000000B;
	fma.rn.f64 	%fd166, %fd165, %fd156, 0d3FF0000000000000;
	fma.rn.f64 	%fd167, %fd166, %fd156, 0d3FF0000000000000;
	{
	.reg .b32 %temp; 
	mov.b64 	{%r22, %temp}, %fd167;
	}
	{
	.reg .b32 %temp; 
	mov.b64 	{%temp, %r23}, %fd167;
	}
	shl.b32 	%r92, %r21, 20;
	add.s32 	%r93, %r92, %r23;
	mov.b64 	%fd479, {%r22, %r93};
	{
	.reg .b32 %temp; 
	mov.b64 	{%temp, %r94}, %fd30;
	}
	mov.b32 	%f11, %r94;
	abs.f32 	%f3, %f11;
	setp.lt.f32 	%p32, %f3, 0f4086232B;
	@%p32 bra 	$L__BB0_17;
	setp.lt.f64 	%p33, %fd30, 0d0000000000000000;
	add.f64 	%fd168, %fd30, 0d7FF0000000000000;
	selp.f64 	%fd479, 0d0000000000000000, %fd168, %p33;
	setp.geu.f32 	%p34, %f3, 0f40874800;
	@%p34 bra 	$L__BB0_17;
	shr.u32 	%r95, %r21, 31;
	add.s32 	%r96, %r21, %r95;
	shr.s32 	%r97, %r96, 1;
	shl.b32 	%r98, %r97, 20;
	add.s32 	%r99, %r23, %r98;
	mov.b64 	%fd169, {%r22, %r99};
	sub.s32 	%r100, %r21, %r97;
	shl.b32 	%r101, %r100, 20;
	add.s32 	%r102, %r101, 1072693248;
	mov.b32 	%r103, 0;
	mov.b64 	%fd170, {%r103, %r102};
	mul.f64 	%fd479, %fd170, %fd169;
$L__BB0_17:
	mul.f64 	%fd171, %fd19, 0dC020E514B7DEA7AD;
	fma.rn.f64 	%fd35, %fd13, 0dC020E514B7DEA7AD, %fd171;
	fma.rn.f64 	%fd172, %fd35, 0d3FF71547652B82FE, 0d4338000000000000;
	{
	.reg .b32 %temp; 
	mov.b64 	{%r24, %temp}, %fd172;
	}
	mov.f64 	%fd173, 0dC338000000000000;
	add.rn.f64 	%fd174, %fd172, %fd173;
	fma.rn.f64 	%fd175, %fd174, 0dBFE62E42FEFA39EF, %fd35;
	fma.rn.f64 	%fd176, %fd174, 0dBC7ABC9E3B39803F, %fd175;
	fma.rn.f64 	%fd177, %fd176, 0d3E5ADE1569CE2BDF, 0d3E928AF3FCA213EA;
	fma.rn.f64 	%fd178, %fd177, %fd176, 0d3EC71DEE62401315;
	fma.rn.f64 	%fd179, %fd178, %fd176, 0d3EFA01997C89EB71;
	fma.rn.f64 	%fd180, %fd179, %fd176, 0d3F2A01A014761F65;
	fma.rn.f64 	%fd181, %fd180, %fd176, 0d3F56C16C1852B7AF;
	fma.rn.f64 	%fd182, %fd181, %fd176, 0d3F81111111122322;
	fma.rn.f64 	%fd183, %fd182, %fd176, 0d3FA55555555502A1;
	fma.rn.f64 	%fd184, %fd183, %fd176, 0d3FC5555555555511;
	fma.rn.f64 	%fd185, %fd184, %fd176, 0d3FE000000000000B;
	fma.rn.f64 	%fd186, %fd185, %fd176, 0d3FF0000000000000;
	fma.rn.f64 	%fd187, %fd186, %fd176, 0d3FF0000000000000;
	{
	.reg .b32 %temp; 
	mov.b64 	{%r25, %temp}, %fd187;
	}
	{
	.reg .b32 %temp; 
	mov.b64 	{%temp, %r26}, %fd187;
	}
	shl.b32 	%r104, %r24, 20;
	add.s32 	%r105, %r104, %r26;
	mov.b64 	%fd480, {%r25, %r105};
	{
	.reg .b32 %temp; 
	mov.b64 	{%temp, %r106}, %fd35;
	}
	mov.b32 	%f12, %r106;
	abs.f32 	%f4, %f12;
	setp.lt.f32 	%p35, %f4, 0f4086232B;
	@%p35 bra 	$L__BB0_20;
	setp.lt.f64 	%p36, %fd35, 0d0000000000000000;
	add.f64 	%fd188, %fd35, 0d7FF0000000000000;
	selp.f64 	%fd480, 0d0000000000000000, %fd188, %p36;
	setp.geu.f32 	%p37, %f4, 0f40874800;
	@%p37 bra 	$L__BB0_20;
	shr.u32 	%r107, %r24, 31;
	add.s32 	%r108, %r24, %r107;
	shr.s32 	%r109, %r108, 1;
	shl.b32 	%r110, %r109, 20;
	add.s32 	%r111, %r26, %r110;
	mov.b64 	%fd189, {%r25, %r111};
	sub.s32 	%r112, %r24, %r109;
	shl.b32 	%r113, %r112, 20;
	add.s32 	%r114, %r113, 1072693248;
	mov.b32 	%r115, 0;
	mov.b64 	%fd190, {%r115, %r114};
	mul.f64 	%fd480, %fd190, %fd189;
$L__BB0_20:
	mul.f64 	%fd191, %fd19, 0d3FEB84F1F4F6540A;
	fma.rn.f64 	%fd40, %fd13, 0d3FEB84F1F4F6540A, %fd191;
	mul.f64 	%fd192, %fd19, 0d3FDB8AE3E720725B;
	fma.rn.f64 	%fd41, %fd13, 0d3FDB8AE3E720725B, %fd192;
	mul.f64 	%fd193, %fd19, 0d401B51CCBECFC02D;
	fma.rn.f64 	%fd42, %fd13, 0d401B51CCBECFC02D, %fd193;
	mul.f64 	%fd194, %fd19, 0d4000171FEC110136;
	fma.rn.f64 	%fd43, %fd13, 0d4000171FEC110136, %fd194;
	add.f64 	%fd44, %fd6, 0dC054C00000000000;
	add.f64 	%fd45, %fd7, 0dC054C00000000000;
	mul.f64 	%fd195, %fd19, 0d3FF3DC7E10DD2DC1;
	fma.rn.f64 	%fd196, %fd13, 0d3FF3DC7E10DD2DC1, %fd195;
	mul.f64 	%fd197, %fd19, 0d3F88D3F45A4CD822;
	fma.rn.f64 	%fd198, %fd13, 0d3F88D3F45A4CD822, %fd197;
	mul.f64 	%fd199, %fd19, 0d3FCED889C1C79756;
	fma.rn.f64 	%fd200, %fd13, 0d3FCED889C1C79756, %fd199;
	mul.f64 	%fd201, %fd19, 0d3FF0685A94EB88B2;
	fma.rn.f64 	%fd202, %fd13, 0d3FF0685A94EB88B2, %fd201;
	mul.f64 	%fd203, %fd479, 0d3FA0444905A938EE;
	mul.f64 	%fd204, %fd196, %fd477;
	mul.f64 	%fd205, %fd198, %fd478;
	mul.f64 	%fd206, %fd200, %fd479;
	mul.f64 	%fd207, %fd202, %fd480;
	mul.f64 	%fd208, %fd40, %fd40;
	mul.f64 	%fd209, %fd208, %fd479;
	mul.f64 	%fd210, %fd41, %fd41;
	mul.f64 	%fd211, %fd210, %fd478;
	mul.f64 	%fd212, %fd42, %fd42;
	mul.f64 	%fd213, %fd212, %fd477;
	mul.f64 	%fd214, %fd43, %fd43;
	mul.f64 	%fd215, %fd214, %fd480;
	fma.rn.f64 	%fd216, %fd478, 0d3F6A2A0BF4214501, %fd203;
	fma.rn.f64 	%fd217, %fd477, 0d3F9519E3E7630879, %fd216;
	fma.rn.f64 	%fd218, %fd480, 0d3FAD98E9A6023D07, %fd217;
	fma.rn.f64 	%fd219, %fd204, 0d3FDE79E79E79E79E, %fd218;
	fma.rn.f64 	%fd220, %fd205, 0d3FDE79E79E79E79E, %fd219;
	fma.rn.f64 	%fd221, %fd206, 0d3FDE79E79E79E79E, %fd220;
	fma.rn.f64 	%fd222, %fd207, 0d3FDE79E79E79E79E, %fd221;
	fma.rn.f64 	%fd223, %fd209, 0d3FD1EF1FDDEBD902, %fd222;
	fma.rn.f64 	%fd224, %fd211, 0d3F9CD898B2E9CCB8, %fd223;
	fma.rn.f64 	%fd225, %fd213, 0d3FC74395810624DD, %fd224;
	fma.rn.f64 	%fd46, %fd215, 0d3FE050C5EB313BE2, %fd225;
	mul.f64 	%fd226, %fd479, 0d3FB1147FDF8B4894;
	fma.rn.f64 	%fd227, %fd478, 0d3F7B78F2F3895541, %fd226;
	fma.rn.f64 	%fd228, %fd477, 0d3FA627FC195B2F4C, %fd227;
	fma.rn.f64 	%fd229, %fd480, 0d3FBF13C2218259AF, %fd228;
	add.f64 	%fd230, %fd204, %fd229;
	add.f64 	%fd231, %fd205, %fd230;
	add.f64 	%fd232, %fd206, %fd231;
	add.f64 	%fd47, %fd207, %fd232;
	fma.rn.f64 	%fd48, %fd5, 0d4059000000000000, 0dC079000000000000;
	{
	.reg .b32 %temp; 
	mov.b64 	{%temp, %r116}, %fd48;
	}
	and.b32  	%r27, %r116, 2147483647;
	{
	.reg .b32 %temp; 
	mov.b64 	{%r117, %temp}, %fd48;
	}
	mov.b64 	%fd49, {%r117, %r27};
	setp.ltu.f64 	%p38, %fd49, 0d3FE4F92224DD2F1A;
	@%p38 bra 	$L__BB0_22;
	add.f64 	%fd233, %fd49, %fd49;
	cvt.rn.f32.f64 	%f13, %fd233;
	mul.f32 	%f14, %f13, 0f3FB8AA3B;
	cvt.rni.f32.f32 	%f15, %f14;
	cvt.f64.f32 	%fd234, %f15;
	fma.rn.f64 	%fd235, %fd234, 0dBFE62E42FEFA39EF, %fd233;
	fma.rn.f64 	%fd236, %fd235, 0d3E5AE904A4741B81, 0d3E928A27F89B6999;
	fma.rn.f64 	%fd237, %fd236, %fd235, 0d3EC71DE715FF7E07;
	fma.rn.f64 	%fd238, %fd237, %fd235, 0d3EFA019A6B0AC45A;
	fma.rn.f64 	%fd239, %fd238, %fd235, 0d3F2A01A017EED94F;
	fma.rn.f64 	%fd240, %fd239, %fd235, 0d3F56C16C17F2A71B;
	fma.rn.f64 	%fd241, %fd240, %fd235, 0d3F811111111173C4;
	fma.rn.f64 	%fd242, %fd241, %fd235, 0d3FA555555555211A;
	fma.rn.f64 	%fd243, %fd242, %fd235, 0d3FC5555555555540;
	fma.rn.f64 	%fd244, %fd243, %fd235, 0d3FE0000000000005;
	mul.f64 	%fd245, %fd235, %fd244;
	fma.rn.f64 	%fd246, %fd245, %fd235, %fd235;
	ex2.approx.ftz.f32 	%f16, %f15;
	cvt.f64.f32 	%fd247, %f16;
	mov.f64 	%fd248, 0d3FF0000000000000;
	sub.f64 	%fd249, %fd248, %fd247;
	neg.f64 	%fd250, %fd246;
	fma.rn.f64 	%fd251, %fd250, %fd247, %fd249;
	mov.f64 	%fd252, 0d4000000000000000;
	sub.f64 	%fd253, %fd252, %fd251;
	rcp.approx.ftz.f64 	%fd254, %fd253;
	neg.f64 	%fd255, %fd253;
	fma.rn.f64 	%fd256, %fd255, %fd254, 0d3FF0000000000000;
	fma.rn.f64 	%fd257, %fd256, %fd256, %fd256;
	fma.rn.f64 	%fd258, %fd257, %fd254, %fd254;
	fma.rn.f64 	%fd259, %fd258, 0dC000000000000000, 0d3FF0000000000000;
	setp.gt.u32 	%p39, %r27, 1077088193;
	selp.f64 	%fd260, 0d3FF0000000000000, %fd259, %p39;
	copysign.f64 	%fd481, %fd48, %fd260;
	bra.uni 	$L__BB0_23;
$L__BB0_22:
	mul.f64 	%fd261, %fd48, %fd48;
	fma.rn.f64 	%fd262, %fd261, 0dBEF0BC46E2F5E964, 0d3F14359F420AFC3D;
	fma.rn.f64 	%fd263, %fd262, %fd261, 0dBF2DF9F0728C5D84;
	fma.rn.f64 	%fd264, %fd263, %fd261, 0d3F4337D1CEC4F033;
	fma.rn.f64 	%fd265, %fd264, %fd261, 0dBF57D6E9674335B3;
	fma.rn.f64 	%fd266, %fd265, %fd261, 0d3F6D6D000D7AAD3D;
	fma.rn.f64 	%fd267, %fd266, %fd261, 0dBF8226E1F3CF1EF5;
	fma.rn.f64 	%fd268, %fd267, %fd261, 0d3F9664F47EC0C8CF;
	fma.rn.f64 	%fd269, %fd268, %fd261, 0dBFABA1BA1B80AB40;
	fma.rn.f64 	%fd270, %fd269, %fd261, 0d3FC111111110FA4A;
	fma.rn.f64 	%fd271, %fd270, %fd261, 0dBFD5555555555550;
	fma.rn.f64 	%fd272, %fd271, %fd261, 0d0000000000000000;
	fma.rn.f64 	%fd481, %fd272, %fd48, %fd48;
$L__BB0_23:
	mul.f64 	%fd53, %fd481, 0d3FE0000000000000;
	mul.f64 	%fd273, %fd479, 0d3FD1EF1FDDEBD902;
	fma.rn.f64 	%fd274, %fd478, 0d3F9CD898B2E9CCB8, %fd273;
	fma.rn.f64 	%fd275, %fd477, 0d3FC74395810624DD, %fd274;
	fma.rn.f64 	%fd276, %fd480, 0d3FE050C5EB313BE2, %fd275;
	mul.f64 	%fd54, %fd44, %fd45;
	mul.f64 	%fd55, %fd54, %fd276;
	mul.f64 	%fd56, %fd54, %fd46;
	mul.f64 	%fd57, %fd54, %fd47;
	add.f64 	%fd58, %fd53, 0d3FE0000000000000;
	mul.f64 	%fd277, %fd56, 0d40356D943C76FAA2;
	fma.rn.f64 	%fd59, %fd57, 0d406AC8F94B94B94A, %fd277;
	mul.f64 	%fd278, %fd56, 0d4016DB48C90771BE;
	fma.rn.f64 	%fd60, %fd57, 0d40556D943C76FAA3, %fd278;
	neg.f64 	%fd279, %fd40;
	mul.f64 	%fd61, %fd5, %fd279;
	fma.rn.f64 	%fd280, %fd61, 0d3FF71547652B82FE, 0d4338000000000000;
	{
	.reg .b32 %temp; 
	mov.b64 	{%r28, %temp}, %fd280;
	}
	mov.f64 	%fd281, 0dC338000000000000;
	add.rn.f64 	%fd282, %fd280, %fd281;
	fma.rn.f64 	%fd283, %fd282, 0dBFE62E42FEFA39EF, %fd61;
	fma.rn.f64 	%fd284, %fd282, 0dBC7ABC9E3B39803F, %fd283;
	fma.rn.f64 	%fd285, %fd284, 0d3E5ADE1569CE2BDF, 0d3E928AF3FCA213EA;
	fma.rn.f64 	%fd286, %fd285, %fd284, 0d3EC71DEE62401315;
	fma.rn.f64 	%fd287, %fd286, %fd284, 0d3EFA01997C89EB71;
	fma.rn.f64 	%fd288, %fd287, %fd284, 0d3F2A01A014761F65;
	fma.rn.f64 	%fd289, %fd288, %fd284, 0d3F56C16C1852B7AF;
	fma.rn.f64 	%fd290, %fd289, %fd284, 0d3F81111111122322;
	fma.rn.f64 	%fd291, %fd290, %fd284, 0d3FA55555555502A1;
	fma.rn.f64 	%fd292, %fd291, %fd284, 0d3FC5555555555511;
	fma.rn.f64 	%fd293, %fd292, %fd284, 0d3FE000000000000B;
	fma.rn.f64 	%fd294, %fd293, %fd284, 0d3FF0000000000000;
	fma.rn.f64 	%fd295, %fd294, %fd284, 0d3FF0000000000000;
	{
	.reg .b32 %temp; 
	mov.b64 	{%r29, %temp}, %fd295;
	}
	{
	.reg .b32 %temp; 
	mov.b64 	{%temp, %r30}, %fd295;
	}
	shl.b32 	%r118, %r28, 20;
	add.s32 	%r119, %r118, %r30;
	mov.b64 	%fd482, {%r29, %r119};
	{
	.reg .b32 %temp; 
	mov.b64 	{%temp, %r120}, %fd61;
	}
	mov.b32 	%f17, %r120;
	abs.f32 	%f5, %f17;
	setp.lt.f32 	%p40, %f5, 0f4086232B;
	@%p40 bra 	$L__BB0_26;
	setp.lt.f64 	%p41, %fd61, 0d0000000000000000;
	add.f64 	%fd296, %fd61, 0d7FF0000000000000;
	selp.f64 	%fd482, 0d0000000000000000, %fd296, %p41;
	setp.geu.f32 	%p42, %f5, 0f40874800;
	@%p42 bra 	$L__BB0_26;
	shr.u32 	%r121, %r28, 31;
	add.s32 	%r122, %r28, %r121;
	shr.s32 	%r123, %r122, 1;
	shl.b32 	%r124, %r123, 20;
	add.s32 	%r125, %r30, %r124;
	mov.b64 	%fd297, {%r29, %r125};
	sub.s32 	%r126, %r28, %r123;
	shl.b32 	%r127, %r126, 20;
	add.s32 	%r128, %r127, 1072693248;
	mov.b32 	%r129, 0;
	mov.b64 	%fd298, {%r129, %r128};
	mul.f64 	%fd482, %fd298, %fd297;
$L__BB0_26:
	neg.f64 	%fd299, %fd41;
	mul.f64 	%fd66, %fd5, %fd299;
	fma.rn.f64 	%fd300, %fd66, 0d3FF71547652B82FE, 0d4338000000000000;
	{
	.reg .b32 %temp; 
	mov.b64 	{%r31, %temp}, %fd300;
	}
	mov.f64 	%fd301, 0dC338000000000000;
	add.rn.f64 	%fd302, %fd300, %fd301;
	fma.rn.f64 	%fd303, %fd302, 0dBFE62E42FEFA39EF, %fd66;
	fma.rn.f64 	%fd304, %fd302, 0dBC7ABC9E3B39803F, %fd303;
	fma.rn.f64 	%fd305, %fd304, 0d3E5ADE1569CE2BDF, 0d3E928AF3FCA213EA;
	fma.rn.f64 	%fd306, %fd305, %fd304, 0d3EC71DEE62401315;
	fma.rn.f64 	%fd307, %fd306, %fd304, 0d3EFA01997C89EB71;
	fma.rn.f64 	%fd308, %fd307, %fd304, 0d3F2A01A014761F65;
	fma.rn.f64 	%fd309, %fd308, %fd304, 0d3F56C16C1852B7AF;
	fma.rn.f64 	%fd310, %fd309, %fd304, 0d3F81111111122322;
	fma.rn.f64 	%fd311, %fd310, %fd304, 0d3FA55555555502A1;
	fma.rn.f64 	%fd312, %fd311, %fd304, 0d3FC5555555555511;
	fma.rn.f64 	%fd313, %fd312, %fd304, 0d3FE000000000000B;
	fma.rn.f64 	%fd314, %fd313, %fd304, 0d3FF0000000000000;
	fma.rn.f64 	%fd315, %fd314, %fd304, 0d3FF0000000000000;
	{
	.reg .b32 %temp; 
	mov.b64 	{%r32, %temp}, %fd315;
	}
	{
	.reg .b32 %temp; 
	mov.b64 	{%temp, %r33}, %fd315;
	}
	shl.b32 	%r130, %r31, 20;
	add.s32 	%r131, %r130, %r33;
	mov.b64 	%fd483, {%r32, %r131};
	{
	.reg .b32 %temp; 
	mov.b64 	{%temp, %r132}, %fd66;
	}
	mov.b32 	%f18, %r132;
	abs.f32 	%f6, %f18;
	setp.lt.f32 	%p43, %f6, 0f4086232B;
	@%p43 bra 	$L__BB0_29;
	setp.lt.f64 	%p44, %fd66, 0d0000000000000000;
	add.f64 	%fd316, %fd66, 0d7FF0000000000000;
	selp.f64 	%fd483, 0d0000000000000000, %fd316, %p44;
	setp.geu.f32 	%p45, %f6, 0f40874800;
	@%p45 bra 	$L__BB0_29;
	shr.u32 	%r133, %r31, 31;
	add.s32 	%r134, %r31, %r133;
	shr.s32 	%r135, %r134, 1;
	shl.b32 	%r136, %r135, 20;
	add.s32 	%r137, %r33, %r136;
	mov.b64 	%fd317, {%r32, %r137};
	sub.s32 	%r138, %r31, %r135;
	shl.b32 	%r139, %r138, 20;
	add.s32 	%r140, %r139, 1072693248;
	mov.b32 	%r141, 0;
	mov.b64 	%fd318, {%r141, %r140};
	mul.f64 	%fd483, %fd318, %fd317;
$L__BB0_29:
	neg.f64 	%fd319, %fd42;
	mul.f64 	%fd71, %fd5, %fd319;
	fma.rn.f64 	%fd320, %fd71, 0d3FF71547652B82FE, 0d4338000000000000;
	{
	.reg .b32 %temp; 
	mov.b64 	{%r34, %temp}, %fd320;
	}
	mov.f64 	%fd321, 0dC338000000000000;
	add.rn.f64 	%fd322, %fd320, %fd321;
	fma.rn.f64 	%fd323, %fd322, 0dBFE62E42FEFA39EF, %fd71;
	fma.rn.f64 	%fd324, %fd322, 0dBC7ABC9E3B39803F, %fd323;
	fma.rn.f64 	%fd325, %fd324, 0d3E5ADE1569CE2BDF, 0d3E928AF3FCA213EA;
	fma.rn.f64 	%fd326, %fd325, %fd324, 0d3EC71DEE62401315;
	fma.rn.f64 	%fd327, %fd326, %fd324, 0d3EFA01997C89EB71;
	fma.rn.f64 	%fd328, %fd327, %fd324, 0d3F2A01A014761F65;
	fma.rn.f64 	%fd329, %fd328, %fd324, 0d3F56C16C1852B7AF;
	fma.rn.f64 	%fd330, %fd329, %fd324, 0d3F81111111122322;
	fma.rn.f64 	%fd331, %fd330, %fd324, 0d3FA55555555502A1;
	fma.rn.f64 	%fd332, %fd331, %fd324, 0d3FC5555555555511;
	fma.rn.f64 	%fd333, %fd332, %fd324, 0d3FE000000000000B;
	fma.rn.f64 	%fd334, %fd333, %fd324, 0d3FF0000000000000;
	fma.rn.f64 	%fd335, %fd334, %fd324, 0d3FF0000000000000;
	{
	.reg .b32 %temp; 
	mov.b64 	{%r35, %temp}, %fd335;
	}
	{
	.reg .b32 %temp; 
	mov.b64 	{%temp, %r36}, %fd335;
	}
	shl.b32 	%r142, %r34, 20;
	add.s32 	%r143, %r142, %r36;
	mov.b64 	%fd484, {%r35, %r143};
	{
	.reg .b32 %temp; 
	mov.b64 	{%temp, %r144}, %fd71;
	}
	mov.b32 	%f19, %r144;
	abs.f32 	%f7, %f19;
	setp.lt.f32 	%p46, %f7, 0f4086232B;
	@%p46 bra 	$L__BB0_32;
	setp.lt.f64 	%p47, %fd71, 0d0000000000000000;
	add.f64 	%fd336, %fd71, 0d7FF0000000000000;
	selp.f64 	%fd484, 0d0000000000000000, %fd336, %p47;
	setp.geu.f32 	%p48, %f7, 0f40874800;
	@%p48 bra 	$L__BB0_32;
	shr.u32 	%r145, %r34, 31;
	add.s32 	%r146, %r34, %r145;
	shr.s32 	%r147, %r146, 1;
	shl.b32 	%r148, %r147, 20;
	add.s32 	%r149, %r36, %r148;
	mov.b64 	%fd337, {%r35, %r149};
	sub.s32 	%r150, %r34, %r147;
	shl.b32 	%r151, %r150, 20;
	add.s32 	%r152, %r151, 1072693248;
	mov.b32 	%r153, 0;
	mov.b64 	%fd338, {%r153, %r152};
	mul.f64 	%fd484, %fd338, %fd337;
$L__BB0_32:
	neg.f64 	%fd339, %fd43;
	mul.f64 	%fd76, %fd5, %fd339;
	fma.rn.f64 	%fd340, %fd76, 0d3FF71547652B82FE, 0d4338000000000000;
	{
	.reg .b32 %temp; 
	mov.b64 	{%r37, %temp}, %fd340;
	}
	mov.f64 	%fd341, 0dC338000000000000;
	add.rn.f64 	%fd342, %fd340, %fd341;
	fma.rn.f64 	%fd343, %fd342, 0dBFE62E42FEFA39EF, %fd76;
	fma.rn.f64 	%fd344, %fd342, 0dBC7ABC9E3B39803F, %fd343;
	fma.rn.f64 	%fd345, %fd344, 0d3E5ADE1569CE2BDF, 0d3E928AF3FCA213EA;
	fma.rn.f64 	%fd346, %fd345, %fd344, 0d3EC71DEE62401315;
	fma.rn.f64 	%fd347, %fd346, %fd344, 0d3EFA01997C89EB71;
	fma.rn.f64 	%fd348, %fd347, %fd344, 0d3F2A01A014761F65;
	fma.rn.f64 	%fd349, %fd348, %fd344, 0d3F56C16C1852B7AF;
	fma.rn.f64 	%fd350, %fd349, %fd344, 0d3F81111111122322;
	fma.rn.f64 	%fd351, %fd350, %fd344, 0d3FA55555555502A1;
	fma.rn.f64 	%fd352, %fd351, %fd344, 0d3FC5555555555511;
	fma.rn.f64 	%fd353, %fd352, %fd344, 0d3FE000000000000B;
	fma.rn.f64 	%fd354, %fd353, %fd344, 0d3FF0000000000000;
	fma.rn.f64 	%fd355, %fd354, %fd344, 0d3FF0000000000000;
	{
	.reg .b32 %temp; 
	mov.b64 	{%r38, %temp}, %fd355;
	}
	{
	.reg .b32 %temp; 
	mov.b64 	{%temp, %r39}, %fd355;
	}
	shl.b32 	%r154, %r37, 20;
	add.s32 	%r155, %r154, %r39;
	mov.b64 	%fd485, {%r38, %r155};
	{
	.reg .b32 %temp; 
	mov.b64 	{%temp, %r156}, %fd76;
	}
	mov.b32 	%f20, %r156;
	abs.f32 	%f8, %f20;
	setp.lt.f32 	%p49, %f8, 0f4086232B;
	@%p49 bra 	$L__BB0_35;
	setp.lt.f64 	%p50, %fd76, 0d0000000000000000;
	add.f64 	%fd356, %fd76, 0d7FF0000000000000;
	selp.f64 	%fd485, 0d0000000000000000, %fd356, %p50;
	setp.geu.f32 	%p51, %f8, 0f40874800;
	@%p51 bra 	$L__BB0_35;
	shr.u32 	%r157, %r37, 31;
	add.s32 	%r158, %r37, %r157;
	shr.s32 	%r159, %r158, 1;
	shl.b32 	%r160, %r159, 20;
	add.s32 	%r161, %r39, %r160;
	mov.b64 	%fd357, {%r38, %r161};
	sub.s32 	%r162, %r37, %r159;
	shl.b32 	%r163, %r162, 20;
	add.s32 	%r164, %r163, 1072693248;
	mov.b32 	%r165, 0;
	mov.b64 	%fd358, {%r165, %r164};
	mul.f64 	%fd485, %fd358, %fd357;
$L__BB0_35:
	mul.f64 	%fd359, %fd56, 0d3F8767B7137C5BE5;
	fma.rn.f64 	%fd360, %fd55, 0d400B6D8A8AD5BBB2, %fd359;
	fma.rn.f64 	%fd81, %fd57, 0d3FD5F13BA2449628, %fd360;
	fma.rn.f64 	%fd82, %fd481, %fd481, 0dBFF0000000000000;
	mul.f64 	%fd361, %fd483, 0d3F9CD898B2E9CCB8;
	fma.rn.f64 	%fd362, %fd482, 0d3FD1EF1FDDEBD902, %fd361;
	fma.rn.f64 	%fd363, %fd484, 0d3FC74395810624DD, %fd362;
	fma.rn.f64 	%fd83, %fd485, 0d3FE050C5EB313BE2, %fd363;
	{
	.reg .b32 %temp; 
	mov.b64 	{%temp, %r40}, %fd4;
	}
	abs.f64 	%fd84, %fd4;
	setp.neu.f64 	%p52, %fd4, 0d0000000000000000;
	@%p52 bra 	$L__BB0_37;
	setp.lt.s32 	%p54, %r6, 0;
	setp.eq.s32 	%p55, %r7, 1073741824;
	selp.b32 	%r166, %r40, 0, %p55;
	or.b32  	%r167, %r166, 2146435072;
	selp.b32 	%r168, %r167, %r166, %p54;
	mov.b32 	%r169, 0;
	mov.b64 	%fd487, {%r169, %r168};
	bra.uni 	$L__BB0_38;
$L__BB0_37:
	setp.lt.s32 	%p53, %r40, 0;
	{ // callseq 2, 0
	.param .b64 param0;
	st.param.f64 	[param0], %fd84;
	.param .b64 param1;
	st.param.f64 	[param1], 0d3FF8000000000000;
	.param .b64 retval0;
	call.uni (retval0), 
	__internal_accurate_pow, 
	(
	param0, 
	param1
	);
	ld.param.f64 	%fd364, [retval0];
	} // callseq 2
	selp.f64 	%fd487, 0dFFF8000000000000, %fd364, %p53;
$L__BB0_38:
	add.f64 	%fd366, %fd4, 0d3FF8000000000000;
	{
	.reg .b32 %temp; 
	mov.b64 	{%temp, %r170}, %fd366;
	}
	and.b32  	%r171, %r170, 2146435072;
	setp.ne.s32 	%p56, %r171, 2146435072;
	@%p56 bra 	$L__BB0_43;
	setp.num.f64 	%p57, %fd4, %fd4;
	@%p57 bra 	$L__BB0_41;
	mov.f64 	%fd367, 0d3FF8000000000000;
	add.rn.f64 	%fd487, %fd4, %fd367;
	bra.uni 	$L__BB0_43;
$L__BB0_41:
	setp.neu.f64 	%p58, %fd84, 0d7FF0000000000000;
	@%p58 bra 	$L__BB0_43;
	setp.lt.s32 	%p59, %r40, 0;
	or.b32  	%r172, %r8, -2147483648;
	selp.b32 	%r173, %r172, %r8, %p2;
	selp.b32 	%r174, %r173, %r8, %p59;
	mov.b32 	%r175, 0;
	mov.b64 	%fd487, {%r175, %r174};
$L__BB0_43:
	add.f64 	%fd368, %fd5, 0dC010000000000000;
	mul.f64 	%fd369, %fd368, %fd59;
	sub.f64 	%fd370, %fd60, %fd369;
	mul.f64 	%fd371, %fd368, %fd368;
	mul.f64 	%fd372, %fd368, %fd371;
	mul.f64 	%fd373, %fd372, %fd370;
	sub.f64 	%fd374, %fd81, %fd373;
	rcp.rn.f64 	%fd375, %fd5;
	setp.eq.f64 	%p60, %fd4, 0d3FF0000000000000;
	rcp.rn.f64 	%fd376, %fd487;
	selp.f64 	%fd377, 0d3FF0000000000000, %fd376, %p60;
	add.f64 	%fd378, %fd53, 0dBFE0000000000000;
	mul.f64 	%fd379, %fd81, %fd378;
	mul.f64 	%fd380, %fd374, %fd58;
	sub.f64 	%fd381, %fd379, %fd380;
	mul.f64 	%fd382, %fd375, %fd54;
	mul.f64 	%fd383, %fd382, %fd83;
	fma.rn.f64 	%fd384, %fd383, 0d402CCC9E44FA0514, %fd381;
	mul.wide.s32 	%rd16, %r176, 8;
	add.s64 	%rd17, %rd2, %rd16;
	st.global.f64 	[%rd17], %fd384;
	mul.f64 	%fd385, %fd375, %fd371;
	mul.f64 	%fd386, %fd385, %fd370;
	mul.f64 	%fd387, %fd1, %fd386;
	mul.f64 	%fd388, %fd387, 0d4008000000000000;
	mul.f64 	%fd389, %fd372, %fd59;
	mul.f64 	%fd390, %fd375, %fd389;
	mul.f64 	%fd391, %fd1, %fd390;
	sub.f64 	%fd392, %fd388, %fd391;
	mul.f64 	%fd393, %fd375, %fd374;
	mul.f64 	%fd394, %fd393, %fd82;
	mul.f64 	%fd395, %fd1, %fd394;
	mul.f64 	%fd396, %fd395, 0d4049000000000000;
	fma.rn.f64 	%fd397, %fd392, %fd58, %fd396;
	mul.f64 	%fd398, %fd375, %fd82;
	mul.f64 	%fd399, %fd81, %fd398;
	mul.f64 	%fd400, %fd1, %fd399;
	mul.f64 	%fd401, %fd400, 0d4049000000000000;
	sub.f64 	%fd402, %fd397, %fd401;
	mul.f64 	%fd403, %fd375, %fd40;
	mul.f64 	%fd404, %fd403, %fd482;
	mul.f64 	%fd405, %fd1, %fd404;
	mul.f64 	%fd406, %fd375, %fd41;
	mul.f64 	%fd407, %fd406, %fd483;
	mul.f64 	%fd408, %fd1, %fd407;
	mul.f64 	%fd409, %fd408, 0d3F9CD898B2E9CCB8;
	fma.rn.f64 	%fd410, %fd405, 0d3FD1EF1FDDEBD902, %fd409;
	mul.f64 	%fd411, %fd375, %fd42;
	mul.f64 	%fd412, %fd411, %fd484;
	mul.f64 	%fd413, %fd1, %fd412;
	fma.rn.f64 	%fd414, %fd413, 0d3FC74395810624DD, %fd410;
	mul.f64 	%fd415, %fd375, %fd43;
	mul.f64 	%fd416, %fd415, %fd485;
	mul.f64 	%fd417, %fd1, %fd416;
	fma.rn.f64 	%fd418, %fd417, 0d3FE050C5EB313BE2, %fd414;
	mul.f64 	%fd419, %fd382, %fd418;
	mul.f64 	%fd420, %fd419, 0d402CCC9E44FA0514;
	sub.f64 	%fd421, %fd402, %fd420;
	mul.f64 	%fd422, %fd54, %fd83;
	mul.f64 	%fd423, %fd422, %fd377;
	mul.f64 	%fd424, %fd1, %fd423;
	mul.f64 	%fd425, %fd424, 0d402CCC9E44FA0514;
	sub.f64 	%fd426, %fd421, %fd425;
	mul.wide.s32 	%rd18, %r11, 8;
	add.s64 	%rd19, %rd3, %rd18;
	st.global.f64 	[%rd19], %fd426;
	mul.f64 	%fd427, %fd2, %fd386;
	mul.f64 	%fd428, %fd427, 0d4008000000000000;
	mul.f64 	%fd429, %fd2, %fd390;
	sub.f64 	%fd430, %fd428, %fd429;
	mul.f64 	%fd431, %fd2, %fd394;
	mul.f64 	%fd432, %fd431, 0d4049000000000000;
	fma.rn.f64 	%fd433, %fd430, %fd58, %fd432;
	mul.f64 	%fd434, %fd2, %fd399;
	mul.f64 	%fd435, %fd434, 0d4049000000000000;
	sub.f64 	%fd436, %fd433, %fd435;
	mul.f64 	%fd437, %fd2, %fd404;
	mul.f64 	%fd438, %fd2, %fd407;
	mul.f64 	%fd439, %fd438, 0d3F9CD898B2E9CCB8;
	fma.rn.f64 	%fd440, %fd437, 0d3FD1EF1FDDEBD902, %fd439;
	mul.f64 	%fd441, %fd2, %fd412;
	fma.rn.f64 	%fd442, %fd441, 0d3FC74395810624DD, %fd440;
	mul.f64 	%fd443, %fd2, %fd416;
	fma.rn.f64 	%fd444, %fd443, 0d3FE050C5EB313BE2, %fd442;
	mul.f64 	%fd445, %fd382, %fd444;
	mul.f64 	%fd446, %fd445, 0d402CCC9E44FA0514;
	sub.f64 	%fd447, %fd436, %fd446;
	mul.f64 	%fd448, %fd2, %fd423;
	mul.f64 	%fd449, %fd448, 0d402CCC9E44FA0514;
	sub.f64 	%fd450, %fd447, %fd449;
	st.global.f64 	[%rd19+8], %fd450;
	mul.f64 	%fd451, %fd3, %fd386;
	mul.f64 	%fd452, %fd451, 0d4008000000000000;
	mul.f64 	%fd453, %fd3, %fd390;
	sub.f64 	%fd454, %fd452, %fd453;
	mul.f64 	%fd455, %fd3, %fd394;
	mul.f64 	%fd456, %fd455, 0d4049000000000000;
	fma.rn.f64 	%fd457, %fd454, %fd58, %fd456;
	mul.f64 	%fd458, %fd3, %fd399;
	mul.f64 	%fd459, %fd458, 0d4049000000000000;
	sub.f64 	%fd460, %fd457, %fd459;
	mul.f64 	%fd461, %fd3, %fd404;
	mul.f64 	%fd462, %fd3, %fd407;
	mul.f64 	%fd463, %fd462, 0d3F9CD898B2E9CCB8;
	fma.rn.f64 	%fd464, %fd461, 0d3FD1EF1FDDEBD902, %fd463;
	mul.f64 	%fd465, %fd3, %fd412;
	fma.rn.f64 	%fd466, %fd465, 0d3FC74395810624DD, %fd464;
	mul.f64 	%fd467, %fd3, %fd416;
	fma.rn.f64 	%fd468, %fd467, 0d3FE050C5EB313BE2, %fd466;
	mul.f64 	%fd469, %fd382, %fd468;
	mul.f64 	%fd470, %fd469, 0d402CCC9E44FA0514;
	sub.f64 	%fd471, %fd460, %fd470;
	mul.f64 	%fd472, %fd3, %fd423;
	mul.f64 	%fd473, %fd472, 0d402CCC9E44FA0514;
	sub.f64 	%fd474, %fd471, %fd473;
	st.global.f64 	[%rd19+16], %fd474;
	add.s32 	%r176, %r176, %r9;
	setp.lt.s32 	%p61, %r176, %r42;
	@%p61 bra 	$L__BB0_2;
$L__BB0_44:
	ret;

}
	// .globl	_Z23kernelgpuPairaGradient1IfEvPT_S1_S1_S1_S1_PiS2_S2_S2_S1_S1_S2_iiiiii
.visible .entry _Z23kernelgpuPairaGradient1IfEvPT_S1_S1_S1_S1_PiS2_S2_S2_S1_S1_S2_iiiiii(
	.param .u64 .ptr .align 1 _Z23kernelgpuPairaGradient1IfEvPT_S1_S1_S1_S1_PiS2_S2_S2_S1_S1_S2_iiiiii_param_0,
	.param .u64 .ptr .align 1 _Z23kernelgpuPairaGradient1IfEvPT_S1_S1_S1_S1_PiS2_S2_S2_S1_S1_S2_iiiiii_param_1,
	.param .u64 .ptr .align 1 _Z23kernelgpuPairaGradient1IfEvPT_S1_S1_S1_S1_PiS2_S2_S2_S1_S1_S2_iiiiii_param_2,
	.param .u64 .ptr .align 1 _Z23kernelgpuPairaGradient1IfEvPT_S1_S1_S1_S1_PiS2_S2_S2_S1_S1_S2_iiiiii_param_3,
	.param .u64 .ptr .align 1 _Z23kernelgpuPairaGradient1IfEvPT_S1_S1_S1_S1_PiS2_S2_S2_S1_S1_S2_iiiiii_param_4,
	.param .u64 .ptr .align 1 _Z23kernelgpuPairaGradient1IfEvPT_S1_S1_S1_S1_PiS2_S2_S2_S1_S1_S2_iiiiii_param_5,
	.param .u64 .ptr .align 1 _Z23kernelgpuPairaGradient1IfEvPT_S1_S1_S1_S1_PiS2_S2_S2_S1_S1_S2_iiiiii_param_6,
	.param .u64 .ptr .align 1 _Z23kernelgpuPairaGradient1IfEvPT_S1_S1_S1_S1_PiS2_S2_S2_S1_S1_S2_iiiiii_param_7,
	.param .u64 .ptr .align 1 _Z23kernelgpuPairaGradient1IfEvPT_S1_S1_S1_S1_PiS2_S2_S2_S1_S1_S2_iiiiii_param_8,
	.param .u64 .ptr .align 1 _Z23kernelgpuPairaGradient1IfEvPT_S1_S1_S1_S1_PiS2_S2_S2_S1_S1_S2_iiiiii_param_9,
	.param .u64 .ptr .align 1 _Z23kernelgpuPairaGradient1IfEvPT_S1_S1_S1_S1_PiS2_S2_S2_S1_S1_S2_iiiiii_param_10,
	.param .u64 .ptr .align 1 _Z23kernelgpuPairaGradient1IfEvPT_S1_S1_S1_S1_PiS2_S2_S2_S1_S1_S2_iiiiii_param_11,
	.param .u32 _Z23kernelgpuPairaGradient1IfEvPT_S1_S1_S1_S1_PiS2_S2_S2_S1_S1_S2_iiiiii_param_12,
	.param .u32 _Z23kernelgpuPairaGradient1IfEvPT_S1_S1_S1_S1_PiS2_S2_S2_S1_S1_S2_iiiiii_param_13,
	.param .u32 _Z23kernelgpuPairaGradient1IfEvPT_S1_S1_S1_S1_PiS2_S2_S2_S1_S1_S2_iiiiii_param_14,
	.param .u32 _Z23kernelgpuPairaGradient1IfEvPT_S1_S1_S1_S1_PiS2_S2_S2_S1_S1_S2_iiiiii_param_15,
	.param .u32 _Z23kernelgpuPairaGradient1IfEvPT_S1_S1_S1_S1_PiS2_S2_S2_S1_S1_S2_iiiiii_param_16,
	.param .u32 _Z23kernelgpuPairaGradient1IfEvPT_S1_S1_S1_S1_PiS2_S2_S2_S1_S1_S2_iiiiii_param_17
)
{
	.reg .pred 	%p<38>;
	.reg .b32 	%r<71>;
	.reg .b32 	%f<309>;
	.reg .b64 	%rd<25>;
	.reg .b64 	%fd<204>;

	ld.param.u32 	%r16, [_Z23kernelgpuPairaGradient1IfEvPT_S1_S1_S1_S1_PiS2_S2_S2_S1_S1_S2_iiiiii_param_17];
	mov.u32 	%r17, %tid.x;
	mov.u32 	%r18, %ctaid.x;
	mov.u32 	%r1, %ntid.x;
	mad.lo.s32 	%r70, %r18, %r1, %r17;
	setp.ge.s32 	%p3, %r70, %r16;
	@%p3 bra 	$L__BB1_17;
	mov.f64 	%fd19, 0d3FCD70A3D70A3D71;
	{
	.reg .b32 %temp; 
	mov.b64 	{%temp, %r3}, %fd19;
	}
	and.b32  	%r4, %r3, 2146435072;
	setp.eq.s32 	%p4, %r4, 1127219200;
	setp.lt.s32 	%p5, %r3, 0;
	selp.b32 	%r5, 0, 2146435072, %p5;
	and.b32  	%r19, %r3, 2147483647;
	setp.ne.s32 	%p6, %r19, 1071644672;
	and.pred  	%p1, %p4, %p6;
	mov.f64 	%fd20, 0d3FF8000000000000;
	{
	.reg .b32 %temp; 
	mov.b64 	{%temp, %r6}, %fd20;
	}
	and.b32  	%r7, %r6, 2146435072;
	setp.eq.s32 	%p7, %r7, 1073741824;
	setp.lt.s32 	%p8, %r6, 0;
	selp.b32 	%r8, 0, 2146435072, %p8;
	and.b32  	%r20, %r6, 2147483647;
	setp.ne.s32 	%p9, %r20, 1071644672;
	and.pred  	%p2, %p7, %p9;
	mov.u32 	%r21, %nctaid.x;
	mul.lo.s32 	%r9, %r1, %r21;
$L__BB1_2:
	ld.param.u64 	%rd24, [_Z23kernelgpuPairaGradient1IfEvPT_S1_S1_S1_S1_PiS2_S2_S2_S1_S1_S2_iiiiii_param_6];
	ld.param.u64 	%rd23, [_Z23kernelgpuPairaGradient1IfEvPT_S1_S1_S1_S1_PiS2_S2_S2_S1_S1_S2_iiiiii_param_5];
	ld.param.u64 	%rd22, [_Z23kernelgpuPairaGradient1IfEvPT_S1_S1_S1_S1_PiS2_S2_S2_S1_S1_S2_iiiiii_param_2];
	mul.lo.s32 	%r11, %r70, 3;
	cvta.to.global.u64 	%rd6, %rd22;
	mul.wide.s32 	%rd7, %r11, 4;
	add.s64 	%rd8, %rd6, %rd7;
	ld.global.f32 	%f1, [%rd8];
	ld.global.f32 	%f2, [%rd8+4];
	ld.global.f32 	%f3, [%rd8+8];
	cvta.to.global.u64 	%rd9, %rd23;
	mul.wide.s32 	%rd10, %r70, 4;
	add.s64 	%rd11, %rd9, %rd10;
	ld.global.u32 	%r22, [%rd11];
	cvta.to.global.u64 	%rd12, %rd24;
	add.s64 	%rd13, %rd12, %rd10;
	ld.global.u32 	%r23, [%rd13];
	mul.f32 	%f25, %f2, %f2;
	fma.rn.f32 	%f26, %f1, %f1, %f25;
	fma.rn.f32 	%f4, %f3, %f3, %f26;
	sqrt.rn.f32 	%f5, %f4;
	cvt.rn.f64.s32 	%fd21, %r22;
	mul.f64 	%fd22, %fd21, 0d4041000000000000;
	cvt.rn.f32.f64 	%f6, %fd22;
	cvt.rn.f64.s32 	%fd23, %r23;
	mul.f64 	%fd24, %fd23, 0d4041000000000000;
	cvt.rn.f32.f64 	%f7, %fd24;
	mov.f32 	%f27, 0f42A60000;
	sub.f32 	%f8, %f27, %f6;
	cvt.f64.f32 	%fd1, %f8;
	{
	.reg .b32 %temp; 
	mov.b64 	{%temp, %r12}, %fd1;
	}
	abs.f64 	%fd2, %fd1;
	setp.neu.f32 	%p10, %f8, 0f00000000;
	@%p10 bra 	$L__BB1_4;
	setp.lt.s32 	%p12, %r3, 0;
	setp.eq.s32 	%p13, %r4, 1127219200;
	selp.b32 	%r24, %r12, 0, %p13;
	or.b32  	%r25, %r24, 2146435072;
	selp.b32 	%r26, %r25, %r24, %p12;
	mov.b32 	%r27, 0;
	mov.b64 	%fd200, {%r27, %r26};
	bra.uni 	$L__BB1_5;
$L__BB1_4:
	setp.lt.s32 	%p11, %r12, 0;
	{ // callseq 3, 0
	.param .b64 param0;
	st.param.f64 	[param0], %fd2;
	.param .b64 param1;
	st.param.f64 	[param1], 0d3FCD70A3D70A3D71;
	.param .b64 retval0;
	call.uni (retval0), 
	__internal_accurate_pow, 
	(
	param0, 
	param1
	);
	ld.param.f64 	%fd25, [retval0];
	} // callseq 3
	selp.f64 	%fd200, 0dFFF8000000000000, %fd25, %p11;
$L__BB1_5:
	setp.lt.s32 	%p14, %r12, 0;
	add.f64 	%fd27, %fd1, 0d3FCD70A3D70A3D71;
	{
	.reg .b32 %temp; 
	mov.b64 	{%temp, %r28}, %fd27;
	}
	and.b32  	%r29, %r28, 2146435072;
	setp.eq.s32 	%p15, %r29, 2146435072;
	setp.eq.f64 	%p16, %fd2, 0d7FF0000000000000;
	or.b32  	%r30, %r5, -2147483648;
	selp.b32 	%r31, %r30, %r5, %p1;
	selp.b32 	%r32, %r31, %r5, %p14;
	mov.b32 	%r33, 0;
	mov.b64 	%fd28, {%r33, %r32};
	selp.f64 	%fd29, %fd28, %fd200, %p15;
	selp.f64 	%fd30, %fd29, %fd200, %p16;
	setp.eq.f32 	%p17, %f8, 0f3F800000;
	cvt.rn.f32.f64 	%f28, %fd30;
	selp.f32 	%f9, 0f3F800000, %f28, %p17;
	mov.f32 	%f29, 0f42A60000;
	sub.f32 	%f10, %f29, %f7;
	cvt.f64.f32 	%fd6, %f10;
	{
	.reg .b32 %temp; 
	mov.b64 	{%temp, %r13}, %fd6;
	}
	abs.f64 	%fd7, %fd6;
	setp.neu.f32 	%p18, %f10, 0f00000000;
	@%p18 bra 	$L__BB1_7;
	setp.lt.s32 	%p20, %r3, 0;
	setp.eq.s32 	%p21, %r4, 1127219200;
	selp.b32 	%r34, %r13, 0, %p21;
	or.b32  	%r35, %r34, 2146435072;
	selp.b32 	%r36, %r35, %r34, %p20;
	mov.b32 	%r37, 0;
	mov.b64 	%fd201, {%r37, %r36};
	bra.uni 	$L__BB1_8;
$L__BB1_7:
	setp.lt.s32 	%p19, %r13, 0;
	{ // callseq 4, 0
	.param .b64 param0;
	st.param.f64 	[param0], %fd7;
	.param .b64 param1;
	st.param.f64 	[param1], 0d3FCD70A3D70A3D71;
	.param .b64 retval0;
	call.uni (retval0), 
	__internal_accurate_pow, 
	(
	param0, 
	param1
	);
	ld.param.f64 	%fd31, [retval0];
	} // callseq 4
	selp.f64 	%fd201, 0dFFF8000000000000, %fd31, %p19;
$L__BB1_8:
	setp.lt.s32 	%p22, %r13, 0;
	add.f64 	%fd33, %fd6, 0d3FCD70A3D70A3D71;
	{
	.reg .b32 %temp; 
	mov.b64 	{%temp, %r38}, %fd33;
	}
	and.b32  	%r39, %r38, 2146435072;
	setp.eq.s32 	%p23, %r39, 2146435072;
	setp.eq.f64 	%p24, %fd7, 0d7FF0000000000000;
	or.b32  	%r40, %r5, -2147483648;
	selp.b32 	%r41, %r40, %r5, %p1;
	selp.b32 	%r42, %r41, %r5, %p22;
	mov.b32 	%r43, 0;
	mov.b64 	%fd34, {%r43, %r42};
	selp.f64 	%fd35, %fd34, %fd201, %p23;
	selp.f64 	%fd36, %fd35, %fd201, %p24;
	setp.eq.f32 	%p25, %f10, 0f3F800000;
	cvt.rn.f32.f64 	%f30, %fd36;
	selp.f32 	%f31, 0f3F800000, %f30, %p25;
	cvt.f64.f32 	%fd37, %f9;
	mul.f64 	%fd38, %fd37, 0d403CAF7D61F3BCFB;
	cvt.rn.f32.f64 	%f32, %fd38;
	cvt.f64.f32 	%fd39, %f31;
	mul.f64 	%fd40, %fd39, 0d403CAF7D61F3BCFB;
	cvt.rn.f32.f64 	%f33, %fd40;
	neg.f32 	%f34, %f32;
	sub.f32 	%f35, %f34, %f33;
	fma.rn.f32 	%f36, %f35, 0f3BBB989D, 0f3F000000;
	cvt.sat.f32.f32 	%f37, %f36;
	mov.f32 	%f38, 0f4B400001;
	mov.f32 	%f39, 0f437C0000;
	fma.rm.f32 	%f40, %f37, %f39, %f38;
	add.f32 	%f41, %f40, 0fCB40007F;
	neg.f32 	%f42, %f41;
	fma.rn.f32 	%f43, %f35, 0f3FB8AA3B, %f42;
	fma.rn.f32 	%f44, %f35, 0f32A57060, %f43;
	mov.b32 	%r44, %f40;
	shl.b32 	%r45, %r44, 23;
	mov.b32 	%f45, %r45;
	ex2.approx.ftz.f32 	%f46, %f44;
	mul.f32 	%f47, %f46, %f45;
	mul.f64 	%fd41, %fd37, 0d3FFCEB6F4C487813;
	cvt.rn.f32.f64 	%f48, %fd41;
	mul.f64 	%fd42, %fd39, 0d3FFCEB6F4C487813;
	cvt.rn.f32.f64 	%f49, %fd42;
	neg.f32 	%f50, %f48;
	sub.f32 	%f51, %f50, %f49;
	fma.rn.f32 	%f52, %f51, 0f3BBB989D, 0f3F000000;
	cvt.sat.f32.f32 	%f53, %f52;
	fma.rm.f32 	%f54, %f53, %f39, %f38;
	add.f32 	%f55, %f54, 0fCB40007F;
	neg.f32 	%f56, %f55;
	fma.rn.f32 	%f57, %f51, 0f3FB8AA3B, %f56;
	fma.rn.f32 	%f58, %f51, 0f32A57060, %f57;
	mov.b32 	%r46, %f54;
	shl.b32 	%r47, %r46, 23;
	mov.b32 	%f59, %r47;
	ex2.approx.ftz.f32 	%f60, %f58;
	mul.f32 	%f61, %f60, %f59;
	mul.f64 	%fd43, %fd37, 0d400CE5314135D83F;
	cvt.rn.f32.f64 	%f62, %fd43;
	mul.f64 	%fd44, %fd39, 0d400CE5314135D83F;
	cvt.rn.f32.f64 	%f63, %fd44;
	neg.f32 	%f64, %f62;
	sub.f32 	%f65, %f64, %f63;
	fma.rn.f32 	%f66, %f65, 0f3BBB989D, 0f3F000000;
	cvt.sat.f32.f32 	%f67, %f66;
	fma.rm.f32 	%f68, %f67, %f39, %f38;
	add.f32 	%f69, %f68, 0fCB40007F;
	neg.f32 	%f70, %f69;
	fma.rn.f32 	%f71, %f65, 0f3FB8AA3B, %f70;
	fma.rn.f32 	%f72, %f65, 0f32A57060, %f71;
	mov.b32 	%r48, %f68;
	shl.b32 	%r49, %r48, 23;
	mov.b32 	%f73, %r49;
	ex2.approx.ftz.f32 	%f74, %f72;
	mul.f32 	%f75, %f74, %f73;
	mul.f64 	%fd45, %fd37, 0d4020E514B7DEA7AD;
	cvt.rn.f32.f64 	%f76, %fd45;
	mul.f64 	%fd46, %fd39, 0d4020E514B7DEA7AD;
	cvt.rn.f32.f64 	%f77, %fd46;
	neg.f32 	%f78, %f76;
	sub.f32 	%f79, %f78, %f77;
	fma.rn.f32 	%f80, %f79, 0f3BBB989D, 0f3F000000;
	cvt.sat.f32.f32 	%f81, %f80;
	fma.rm.f32 	%f82, %f81, %f39, %f38;
	add.f32 	%f83, %f82, 0fCB40007F;
	neg.f32 	%f84, %f83;
	fma.rn.f32 	%f85, %f79, 0f3FB8AA3B, %f84;
	fma.rn.f32 	%f86, %f79, 0f32A57060, %f85;
	mov.b32 	%r50, %f82;
	shl.b32 	%r51, %r50, 23;
	mov.b32 	%f87, %r51;
	ex2.approx.ftz.f32 	%f88, %f86;
	mul.f32 	%f89, %f88, %f87;
	mul.f64 	%fd47, %fd37, 0d3FEB84F1F4F6540A;
	cvt.rn.f32.f64 	%f90, %fd47;
	mul.f64 	%fd48, %fd39, 0d3FEB84F1F4F6540A;
	cvt.rn.f32.f64 	%f91, %fd48;
	add.f32 	%f11, %f90, %f91;
	mul.f64 	%fd49, %fd37, 0d3FDB8AE3E720725B;
	cvt.rn.f32.f64 	%f92, %fd49;
	mul.f64 	%fd50, %fd39, 0d3FDB8AE3E720725B;
	cvt.rn.f32.f64 	%f93, %fd50;
	add.f32 	%f12, %f92, %f93;
	mul.f64 	%fd51, %fd37, 0d401B51CCBECFC02D;
	cvt.rn.f32.f64 	%f94, %fd51;
	mul.f64 	%fd52, %fd39, 0d401B51CCBECFC02D;
	cvt.rn.f32.f64 	%f95, %fd52;
	add.f32 	%f13, %f94, %f95;
	mul.f64 	%fd53, %fd37, 0d4000171FEC110136;
	cvt.rn.f32.f64 	%f96, %fd53;
	mul.f64 	%fd54, %fd39, 0d4000171FEC110136;
	cvt.rn.f32.f64 	%f97, %fd54;
	add.f32 	%f14, %f96, %f97;
	add.f32 	%f98, %f6, 0fC2A60000;
	add.f32 	%f99, %f7, 0fC2A60000;
	mul.f64 	%fd55, %fd37, 0d3FF3DC7E10DD2DC1;
	cvt.rn.f32.f64 	%f100, %fd55;
	mul.f64 	%fd56, %fd39, 0d3FF3DC7E10DD2DC1;
	cvt.rn.f32.f64 	%f101, %fd56;
	add.f32 	%f102, %f100, %f101;
	mul.f64 	%fd57, %fd37, 0d3F88D3F45A4CD822;
	cvt.rn.f32.f64 	%f103, %fd57;
	mul.f64 	%fd58, %fd39, 0d3F88D3F45A4CD822;
	cvt.rn.f32.f64 	%f104, %fd58;
	add.f32 	%f105, %f103, %f104;
	mul.f64 	%fd59, %fd37, 0d3FCED889C1C79756;
	cvt.rn.f32.f64 	%f106, %fd59;
	mul.f64 	%fd60, %fd39, 0d3FCED889C1C79756;
	cvt.rn.f32.f64 	%f107, %fd60;
	add.f32 	%f108, %f106, %f107;
	mul.f64 	%fd61, %fd37, 0d3FF0685A94EB88B2;
	cvt.rn.f32.f64 	%f109, %fd61;
	mul.f64 	%fd62, %fd39, 0d3FF0685A94EB88B2;
	cvt.rn.f32.f64 	%f110, %fd62;
	add.f32 	%f111, %f109, %f110;
	cvt.f64.f32 	%fd63, %f75;
	mul.f64 	%fd64, %fd63, 0d3FA0444905A938EE;
	cvt.rn.f32.f64 	%f112, %fd64;
	cvt.f64.f32 	%fd65, %f61;
	mul.f64 	%fd66, %fd65, 0d3F6A2A0BF4214501;
	cvt.rn.f32.f64 	%f113, %fd66;
	cvt.f64.f32 	%fd67, %f47;
	mul.f64 	%fd68, %fd67, 0d3F9519E3E7630879;
	cvt.rn.f32.f64 	%f114, %fd68;
	cvt.f64.f32 	%fd69, %f89;
	mul.f64 	%fd70, %fd69, 0d3FAD98E9A6023D07;
	cvt.rn.f32.f64 	%f115, %fd70;
	mul.f32 	%f116, %f102, %f47;
	cvt.f64.f32 	%fd71, %f116;
	mul.f64 	%fd72, %fd71, 0d3FDE79E79E79E79E;
	cvt.rn.f32.f64 	%f117, %fd72;
	mul.f32 	%f118, %f105, %f61;
	cvt.f64.f32 	%fd73, %f118;
	mul.f64 	%fd74, %fd73, 0d3FDE79E79E79E79E;
	cvt.rn.f32.f64 	%f119, %fd74;
	mul.f32 	%f120, %f108, %f75;
	cvt.f64.f32 	%fd75, %f120;
	mul.f64 	%fd76, %fd75, 0d3FDE79E79E79E79E;
	cvt.rn.f32.f64 	%f121, %fd76;
	mul.f32 	%f122, %f111, %f89;
	cvt.f64.f32 	%fd77, %f122;
	mul.f64 	%fd78, %fd77, 0d3FDE79E79E79E79E;
	cvt.rn.f32.f64 	%f123, %fd78;
	mul.f32 	%f124, %f11, %f11;
	mul.f32 	%f125, %f124, %f75;
	cvt.f64.f32 	%fd79, %f125;
	mul.f64 	%fd80, %fd79, 0d3FD1EF1FDDEBD902;
	cvt.rn.f32.f64 	%f126, %fd80;
	mul.f32 	%f127, %f12, %f12;
	mul.f32 	%f128, %f127, %f61;
	cvt.f64.f32 	%fd81, %f128;
	mul.f64 	%fd82, %fd81, 0d3F9CD898B2E9CCB8;
	cvt.rn.f32.f64 	%f129, %fd82;
	mul.f32 	%f130, %f13, %f13;
	mul.f32 	%f131, %f130, %f47;
	cvt.f64.f32 	%fd83, %f131;
	mul.f64 	%fd84, %fd83, 0d3FC74395810624DD;
	cvt.rn.f32.f64 	%f132, %fd84;
	mul.f32 	%f133, %f14, %f14;
	mul.f32 	%f134, %f133, %f89;
	cvt.f64.f32 	%fd85, %f134;
	mul.f64 	%fd86, %fd85, 0d3FE050C5EB313BE2;
	cvt.rn.f32.f64 	%f135, %fd86;
	add.f32 	%f136, %f112, %f113;
	add.f32 	%f137, %f136, %f114;
	add.f32 	%f138, %f137, %f115;
	add.f32 	%f139, %f138, %f117;
	add.f32 	%f140, %f139, %f119;
	add.f32 	%f141, %f140, %f121;
	add.f32 	%f142, %f141, %f123;
	add.f32 	%f143, %f142, %f126;
	add.f32 	%f144, %f143, %f129;
	add.f32 	%f145, %f144, %f132;
	add.f32 	%f146, %f145, %f135;
	mul.f64 	%fd87, %fd63, 0d3FB1147FDF8B4894;
	cvt.rn.f32.f64 	%f147, %fd87;
	mul.f64 	%fd88, %fd65, 0d3F7B78F2F3895541;
	cvt.rn.f32.f64 	%f148, %fd88;
	mul.f64 	%fd89, %fd67, 0d3FA627FC195B2F4C;
	cvt.rn.f32.f64 	%f149, %fd89;
	mul.f64 	%fd90, %fd69, 0d3FBF13C2218259AF;
	cvt.rn.f32.f64 	%f150, %fd90;
	add.f32 	%f151, %f147, %f148;
	add.f32 	%f152, %f151, %f149;
	add.f32 	%f153, %f152, %f150;
	add.f32 	%f154, %f116, %f153;
	add.f32 	%f155, %f118, %f154;
	add.f32 	%f156, %f120, %f155;
	add.f32 	%f157, %f122, %f156;
	fma.rn.f32 	%f158, %f5, 0f42C80000, 0fC3C80000;
	abs.f32 	%f159, %f158;
	mul.f32 	%f160, %f159, 0f4038AA3B;
	ex2.approx.ftz.f32 	%f161, %f160;
	add.f32 	%f162, %f161, 0f3F800000;
	rcp.approx.ftz.f32 	%f163, %f162;
	fma.rn.f32 	%f164, %f163, 0fC0000000, 0f3F800000;
	setp.ge.f32 	%p26, %f159, 0f41102CB4;
	selp.f32 	%f165, 0f3F800000, %f164, %p26;
	copysign.f32 	%f166, %f158, %f165;
	mul.f32 	%f167, %f158, %f158;
	fma.rn.f32 	%f168, %f167, 0f3C80F082, 0fBD563CAE;
	fma.rn.f32 	%f169, %f168, %f167, 0f3E085941;
	fma.rn.f32 	%f170, %f169, %f167, 0fBEAAA9ED;
	fma.rn.f32 	%f171, %f170, %f167, 0f00000000;
	fma.rn.f32 	%f172, %f171, %f158, %f158;
	setp.ge.f32 	%p27, %f159, 0f3F19999A;
	selp.f32 	%f173, %f166, %f172, %p27;
	mul.f32 	%f15, %f173, 0f3F000000;
	mul.f64 	%fd91, %fd63, 0d3FD1EF1FDDEBD902;
	cvt.rn.f32.f64 	%f174, %fd91;
	mul.f64 	%fd92, %fd65, 0d3F9CD898B2E9CCB8;
	cvt.rn.f32.f64 	%f175, %fd92;
	mul.f64 	%fd93, %fd67, 0d3FC74395810624DD;
	cvt.rn.f32.f64 	%f176, %fd93;
	mul.f64 	%fd94, %fd69, 0d3FE050C5EB313BE2;
	cvt.rn.f32.f64 	%f177, %fd94;
	add.f32 	%f178, %f174, %f175;
	add.f32 	%f179, %f178, %f176;
	add.f32 	%f180, %f179, %f177;
	mul.f32 	%f16, %f98, %f99;
	mul.f32 	%f181, %f16, %f180;
	cvt.f64.f32 	%fd95, %f181;
	mul.f64 	%fd96, %fd95, 0d400B6D8A8AD5BBB2;
	cvt.rn.f32.f64 	%f17, %fd96;
	mul.f32 	%f182, %f16, %f146;
	cvt.f64.f32 	%fd97, %f182;
	mul.f64 	%fd98, %fd97, 0d3F8767B7137C5BE5;
	cvt.rn.f32.f64 	%f18, %fd98;
	mul.f32 	%f183, %f16, %f157;
	cvt.f64.f32 	%fd99, %f183;
	mul.f64 	%fd100, %fd99, 0d3FD5F13BA2449628;
	cvt.rn.f32.f64 	%f19, %fd100;
	mul.f64 	%fd101, %fd97, 0d40356D943C76FAA2;
	cvt.rn.f32.f64 	%f184, %fd101;
	mul.f64 	%fd102, %fd99, 0d406AC8F94B94B94A;
	cvt.rn.f32.f64 	%f185, %fd102;
	add.f32 	%f20, %f185, %f184;
	rcp.rn.f32 	%f21, %f5;
	mul.f64 	%fd103, %fd97, 0d4016DB48C90771BE;
	cvt.rn.f32.f64 	%f186, %fd103;
	mul.f64 	%fd104, %fd99, 0d40556D943C76FAA3;
	cvt.rn.f32.f64 	%f187, %fd104;
	add.f32 	%f188, %f5, 0fC0800000;
	mul.f32 	%f189, %f188, %f20;
	add.f32 	%f190, %f187, %f186;
	sub.f32 	%f22, %f190, %f189;
	neg.f32 	%f191, %f11;
	mul.f32 	%f23, %f5, %f191;
	fma.rn.f32 	%f24, %f173, %f173, 0fBF800000;
	cvt.f64.f32 	%fd11, %f4;
	{
	.reg .b32 %temp; 
	mov.b64 	{%temp, %r14}, %fd11;
	}
	abs.f64 	%fd12, %fd11;
	setp.neu.f32 	%p28, %f4, 0f00000000;
	@%p28 bra 	$L__BB1_10;
	setp.lt.s32 	%p30, %r6, 0;
	setp.eq.s32 	%p31, %r7, 1073741824;
	selp.b32 	%r52, %r14, 0, %p31;
	or.b32  	%r53, %r52, 2146435072;
	selp.b32 	%r54, %r53, %r52, %p30;
	mov.b32 	%r55, 0;
	mov.b64 	%fd203, {%r55, %r54};
	bra.uni 	$L__BB1_11;
$L__BB1_10:
	setp.lt.s32 	%p29, %r14, 0;
	{ // callseq 5, 0
	.param .b64 param0;
	st.param.f64 	[param0], %fd12;
	.param .b64 param1;
	st.param.f64 	[param1], 0d3FF8000000000000;
	.param .b64 retval0;
	call.uni (retval0), 
	__internal_accurate_pow, 
	(
	param0, 
	param1
	);
	ld.param.f64 	%fd105, [retval0];
	} // callseq 5
	selp.f64 	%fd203, 0dFFF8000000000000, %fd105, %p29;
$L__BB1_11:
	add.f64 	%fd107, %fd11, 0d3FF8000000000000;
	{
	.reg .b32 %temp; 
	mov.b64 	{%temp, %r56}, %fd107;
	}
	and.b32  	%r57, %r56, 2146435072;
	setp.ne.s32 	%p32, %r57, 2146435072;
	@%p32 bra 	$L__BB1_16;
	setp.num.f32 	%p33, %f4, %f4;
	@%p33 bra 	$L__BB1_14;
	mov.f64 	%fd108, 0d3FF8000000000000;
	add.rn.f64 	%fd203, %fd11, %fd108;
	bra.uni 	$L__BB1_16;
$L__BB1_14:
	setp.neu.f64 	%p34, %fd12, 0d7FF0000000000000;
	@%p34 bra 	$L__BB1_16;
	setp.lt.s32 	%p35, %r14, 0;
	or.b32  	%r58, %r8, -2147483648;
	selp.b32 	%r59, %r58, %r8, %p2;
	selp.b32 	%r60, %r59, %r8, %p35;
	mov.b32 	%r61, 0;
	mov.b64 	%fd203, {%r61, %r60};
$L__BB1_16:
	ld.param.u64 	%rd21, [_Z23kernelgpuPairaGradient1IfEvPT_S1_S1_S1_S1_PiS2_S2_S2_S1_S1_S2_iiiiii_param_1];
	ld.param.u64 	%rd20, [_Z23kernelgpuPairaGradient1IfEvPT_S1_S1_S1_S1_PiS2_S2_S2_S1_S1_S2_iiiiii_param_0];
	add.f32 	%f192, %f5, 0fC0800000;
	mul.f32 	%f193, %f192, %f192;
	fma.rn.f32 	%f194, %f23, 0f3BBB989D, 0f3F000000;
	cvt.sat.f32.f32 	%f195, %f194;
	mov.f32 	%f196, 0f4B400001;
	mov.f32 	%f197, 0f437C0000;
	fma.rm.f32 	%f198, %f195, %f197, %f196;
	add.f32 	%f199, %f198, 0fCB40007F;
	neg.f32 	%f200, %f199;
	fma.rn.f32 	%f201, %f23, 0f3FB8AA3B, %f200;
	fma.rn.f32 	%f202, %f23, 0f32A57060, %f201;
	ex2.approx.ftz.f32 	%f203, %f202;
	mov.b32 	%r62, %f198;
	shl.b32 	%r63, %r62, 23;
	mov.b32 	%f204, %r63;
	mul.f32 	%f205, %f203, %f204;
	neg.f32 	%f206, %f12;
	mul.f32 	%f207, %f5, %f206;
	fma.rn.f32 	%f208, %f207, 0f3BBB989D, 0f3F000000;
	cvt.sat.f32.f32 	%f209, %f208;
	fma.rm.f32 	%f210, %f209, %f197, %f196;
	add.f32 	%f211, %f210, 0fCB40007F;
	neg.f32 	%f212, %f211;
	fma.rn.f32 	%f213, %f207, 0f3FB8AA3B, %f212;
	fma.rn.f32 	%f214, %f207, 0f32A57060, %f213;
	ex2.approx.ftz.f32 	%f215, %f214;
	mov.b32 	%r64, %f210;
	shl.b32 	%r65, %r64, 23;
	mov.b32 	%f216, %r65;
	mul.f32 	%f217, %f215, %f216;
	neg.f32 	%f218, %f13;
	mul.f32 	%f219, %f5, %f218;
	fma.rn.f32 	%f220, %f219, 0f3BBB989D, 0f3F000000;
	cvt.sat.f32.f32 	%f221, %f220;
	fma.rm.f32 	%f222, %f221, %f197, %f196;
	add.f32 	%f223, %f222, 0fCB40007F;
	neg.f32 	%f224, %f223;
	fma.rn.f32 	%f225, %f219, 0f3FB8AA3B, %f224;
	fma.rn.f32 	%f226, %f219, 0f32A57060, %f225;
	ex2.approx.ftz.f32 	%f227, %f226;
	mov.b32 	%r66, %f222;
	shl.b32 	%r67, %r66, 23;
	mov.b32 	%f228, %r67;
	mul.f32 	%f229, %f227, %f228;
	neg.f32 	%f230, %f14;
	mul.f32 	%f231, %f5, %f230;
	fma.rn.f32 	%f232, %f231, 0f3BBB989D, 0f3F000000;
	cvt.sat.f32.f32 	%f233, %f232;
	fma.rm.f32 	%f234, %f233, %f197, %f196;
	add.f32 	%f235, %f234, 0fCB40007F;
	neg.f32 	%f236, %f235;
	fma.rn.f32 	%f237, %f231, 0f3FB8AA3B, %f236;
	fma.rn.f32 	%f238, %f231, 0f32A57060, %f237;
	ex2.approx.ftz.f32 	%f239, %f238;
	mov.b32 	%r68, %f234;
	shl.b32 	%r69, %r68, 23;
	mov.b32 	%f240, %r69;
	mul.f32 	%f241, %f239, %f240;
	mul.f32 	%f242, %f192, %f193;
	add.f32 	%f243, %f17, %f18;
	add.f32 	%f244, %f243, %f19;
	mul.f32 	%f245, %f242, %f22;
	sub.f32 	%f246, %f244, %f245;
	cvt.f64.f32 	%fd109, %f217;
	mul.f64 	%fd110, %fd109, 0d3F9CD898B2E9CCB8;
	cvt.rn.f32.f64 	%f247, %fd110;
	cvt.f64.f32 	%fd111, %f205;
	mul.f64 	%fd112, %fd111, 0d3FD1EF1FDDEBD902;
	cvt.rn.f32.f64 	%f248, %fd112;
	add.f32 	%f249, %f248, %f247;
	cvt.f64.f32 	%fd113, %f229;
	mul.f64 	%fd114, %fd113, 0d3FC74395810624DD;
	cvt.rn.f32.f64 	%f250, %fd114;
	add.f32 	%f251, %f249, %f250;
	cvt.f64.f32 	%fd115, %f241;
	mul.f64 	%fd116, %fd115, 0d3FE050C5EB313BE2;
	cvt.rn.f32.f64 	%f252, %fd116;
	add.f32 	%f253, %f251, %f252;
	setp.eq.f32 	%p36, %f4, 0f3F800000;
	rcp.rn.f64 	%fd117, %fd203;
	cvt.rn.f32.f64 	%f254, %fd117;
	selp.f32 	%f255, 0f3F800000, %f254, %p36;
	add.f32 	%f256, %f15, 0f3F000000;
	mul.f32 	%f257, %f246, %f256;
	cvt.f64.f32 	%fd118, %f257;
	cvt.f64.f32 	%fd119, %f244;
	cvt.f64.f32 	%fd120, %f15;
	add.f64 	%fd121, %fd120, 0dBFE0000000000000;
	mul.f64 	%fd122, %fd121, %fd119;
	sub.f64 	%fd123, %fd122, %fd118;
	mul.f32 	%f258, %f21, %f16;
	mul.f32 	%f259, %f258, %f253;
	cvt.f64.f32 	%fd124, %f259;
	fma.rn.f64 	%fd125, %fd124, 0d402CCC9E44FA0514, %fd123;
	cvt.rn.f32.f64 	%f260, %fd125;
	cvta.to.global.u64 	%rd14, %rd20;
	mul.wide.s32 	%rd15, %r70, 4;
	add.s64 	%rd16, %rd14, %rd15;
	st.global.f32 	[%rd16], %f260;
	cvt.f64.f32 	%fd126, %f256;
	mul.f32 	%f261, %f21, %f193;
	mul.f32 	%f262, %f261, %f22;
	mul.f32 	%f263, %f1, %f262;
	cvt.f64.f32 	%fd127, %f263;
	mul.f64 	%fd128, %fd127, 0d4008000000000000;
	mul.f32 	%f264, %f242, %f20;
	mul.f32 	%f265, %f21, %f264;
	mul.f32 	%f266, %f1, %f265;
	cvt.f64.f32 	%fd129, %f266;
	sub.f64 	%fd130, %fd128, %fd129;
	mul.f32 	%f267, %f21, %f246;
	mul.f32 	%f268, %f24, %f267;
	mul.f32 	%f269, %f1, %f268;
	cvt.f64.f32 	%fd131, %f269;
	mul.f64 	%fd132, %fd131, 0d4049000000000000;
	fma.rn.f64 	%fd133, %fd130, %fd126, %fd132;
	mul.f32 	%f270, %f21, %f24;
	mul.f32 	%f271, %f270, %f244;
	mul.f32 	%f272, %f1, %f271;
	cvt.f64.f32 	%fd134, %f272;
	mul.f64 	%fd135, %fd134, 0d4049000000000000;
	sub.f64 	%fd136, %fd133, %fd135;
	cvt.f64.f32 	%fd137, %f258;
	mul.f32 	%f273, %f21, %f11;
	mul.f32 	%f274, %f273, %f205;
	mul.f32 	%f275, %f1, %f274;
	cvt.f64.f32 	%fd138, %f275;
	mul.f32 	%f276, %f21, %f12;
	mul.f32 	%f277, %f276, %f217;
	mul.f32 	%f278, %f1, %f277;
	cvt.f64.f32 	%fd139, %f278;
	mul.f64 	%fd140, %fd139, 0d3F9CD898B2E9CCB8;
	fma.rn.f64 	%fd141, %fd138, 0d3FD1EF1FDDEBD902, %fd140;
	mul.f32 	%f279, %f21, %f13;
	mul.f32 	%f280, %f279, %f229;
	mul.f32 	%f281, %f1, %f280;
	cvt.f64.f32 	%fd142, %f281;
	fma.rn.f64 	%fd143, %fd142, 0d3FC74395810624DD, %fd141;
	mul.f32 	%f282, %f21, %f14;
	mul.f32 	%f283, %f282, %f241;
	mul.f32 	%f284, %f1, %f283;
	cvt.f64.f32 	%fd144, %f284;
	fma.rn.f64 	%fd145, %fd144, 0d3FE050C5EB313BE2, %fd143;
	mul.f64 	%fd146, %fd145, %fd137;
	mul.f64 	%fd147, %fd146, 0d402CCC9E44FA0514;
	sub.f64 	%fd148, %fd136, %fd147;
	mul.f32 	%f285, %f16, %f253;
	mul.f32 	%f286, %f285, %f255;
	mul.f32 	%f287, %f1, %f286;
	cvt.f64.f32 	%fd149, %f287;
	mul.f64 	%fd150, %fd149, 0d402CCC9E44FA0514;
	sub.f64 	%fd151, %fd148, %fd150;
	cvt.rn.f32.f64 	%f288, %fd151;
	cvta.to.global.u64 	%rd17, %rd21;
	mul.wide.s32 	%rd18, %r11, 4;
	add.s64 	%rd19, %rd17, %rd18;
	st.global.f32 	[%rd19], %f288;
	mul.f32 	%f289, %f2, %f262;
	cvt.f64.f32 	%fd152, %f289;
	mul.f64 	%fd153, %fd152, 0d4008000000000000;
	mul.f32 	%f290, %f2, %f265;
	cvt.f64.f32 	%fd154, %f290;
	sub.f64 	%fd155, %fd153, %fd154;
	mul.f32 	%f291, %f2, %f268;
	cvt.f64.f32 	%fd156, %f291;
	mul.f64 	%fd157, %fd156, 0d4049000000000000;
	fma.rn.f64 	%fd158, %fd155, %fd126, %fd157;
	mul.f32 	%f292, %f2, %f271;
	cvt.f64.f32 	%fd159, %f292;
	mul.f64 	%fd160, %fd159, 0d4049000000000000;
	sub.f64 	%fd161, %fd158, %fd160;
	mul.f32 	%f293, %f2, %f274;
	cvt.f64.f32 	%fd162, %f293;
	mul.f32 	%f294, %f2, %f277;
	cvt.f64.f32 	%fd163, %f294;
	mul.f64 	%fd164, %fd163, 0d3F9CD898B2E9CCB8;
	fma.rn.f64 	%fd165, %fd162, 0d3FD1EF1FDDEBD902, %fd164;
	mul.f32 	%f295, %f2, %f280;
	cvt.f64.f32 	%fd166, %f295;
	fma.rn.f64 	%fd167, %fd166, 0d3FC74395810624DD, %fd165;
	mul.f32 	%f296, %f2, %f283;
	cvt.f64.f32 	%fd168, %f296;
	fma.rn.f64 	%fd169, %fd168, 0d3FE050C5EB313BE2, %fd167;
	mul.f64 	%fd170, %fd169, %fd137;
	mul.f64 	%fd171, %fd170, 0d402CCC9E44FA0514;
	sub.f64 	%fd172, %fd161, %fd171;
	mul.f32 	%f297, %f2, %f286;
	cvt.f64.f32 	%fd173, %f297;
	mul.f64 	%fd174, %fd173, 0d402CCC9E44FA0514;
	sub.f64 	%fd175, %fd172, %fd174;
	cvt.rn.f32.f64 	%f298, %fd175;
	st.global.f32 	[%rd19+4], %f298;
	mul.f32 	%f299, %f3, %f262;
	cvt.f64.f32 	%fd176, %f299;
	mul.f64 	%fd177, %fd176, 0d4008000000000000;
	mul.f32 	%f300, %f3, %f265;
	cvt.f64.f32 	%fd178, %f300;
	sub.f64 	%fd179, %fd177, %fd178;
	mul.f32 	%f301, %f3, %f268;
	cvt.f64.f32 	%fd180, %f301;
	mul.f64 	%fd181, %fd180, 0d4049000000000000;
	fma.rn.f64 	%fd182, %fd179, %fd126, %fd181;
	mul.f32 	%f302, %f3, %f271;
	cvt.f64.f32 	%fd183, %f302;
	mul.f64 	%fd184, %fd183, 0d4049000000000000;
	sub.f64 	%fd185, %fd182, %fd184;
	mul.f32 	%f303, %f3, %f274;
	cvt.f64.f32 	%fd186, %f303;
	mul.f32 	%f304, %f3, %f277;
	cvt.f64.f32 	%fd187, %f304;
	mul.f64 	%fd188, %fd187, 0d3F9CD898B2E9CCB8;
	fma.rn.f64 	%fd189, %fd186, 0d3FD1EF1FDDEBD902, %fd188;
	mul.f32 	%f305, %f3, %f280;
	cvt.f64.f32 	%fd190, %f305;
	fma.rn.f64 	%fd191, %fd190, 0d3FC74395810624DD, %fd189;
	mul.f32 	%f306, %f3, %f283;
	cvt.f64.f32 	%fd192, %f306;
	fma.rn.f64 	%fd193, %fd192, 0d3FE050C5EB313BE2, %fd191;
	mul.f64 	%fd194, %fd193, %fd137;
	mul.f64 	%fd195, %fd194, 0d402CCC9E44FA0514;
	sub.f64 	%fd196, %fd185, %fd195;
	mul.f32 	%f307, %f3, %f286;
	cvt.f64.f32 	%fd197, %f307;
	mul.f64 	%fd198, %fd197, 0d402CCC9E44FA0514;
	sub.f64 	%fd199, %fd196, %fd198;
	cvt.rn.f32.f64 	%f308, %fd199;
	st.global.f32 	[%rd19+8], %f308;
	add.s32 	%r70, %r70, %r9;
	setp.lt.s32 	%p37, %r70, %r16;
	@%p37 bra 	$L__BB1_2;
$L__BB1_17:
	ret;

}
.func  (.param .b64 func_retval0) __internal_accurate_pow(
	.param .b64 __internal_accurate_pow_param_0,
	.param .b64 __internal_accurate_pow_param_1
)
{
	.reg .pred 	%p<8>;
	.reg .b32 	%r<49>;
	.reg .b32 	%f<3>;
	.reg .b64 	%fd<109>;

	ld.param.f64 	%fd10, [__internal_accurate_pow_param_0];
	ld.param.f64 	%fd11, [__internal_accurate_pow_param_1];
	{
	.reg .b32 %temp; 
	mov.b64 	{%temp, %r46}, %fd10;
	}
	{
	.reg .b32 %temp; 
	mov.b64 	{%r45, %temp}, %fd10;
	}
	shr.u32 	%r47, %r46, 20;
	setp.gt.u32 	%p1, %r46, 1048575;
	@%p1 bra 	$L__BB2_2;
	mul.f64 	%fd12, %fd10, 0d4350000000000000;
	{
	.reg .b32 %temp; 
	mov.b64 	{%temp, %r46}, %fd12;
	}
	{
	.reg .b32 %temp; 
	mov.b64 	{%r45, %temp}, %fd12;
	}
	shr.u32 	%r16, %r46, 20;
	add.s32 	%r47, %r16, -54;
$L__BB2_2:
	add.s32 	%r48, %r47, -1023;
	and.b32  	%r17, %r46, -2146435073;
	or.b32  	%r18, %r17, 1072693248;
	mov.b64 	%fd107, {%r45, %r18};
	setp.lt.u32 	%p2, %r18, 1073127583;
	@%p2 bra 	$L__BB2_4;
	{
	.reg .b32 %temp; 
	mov.b64 	{%r19, %temp}, %fd107;
	}
	{
	.reg .b32 %temp; 
	mov.b64 	{%temp, %r20}, %fd107;
	}
	add.s32 	%r21, %r20, -1048576;
	mov.b64 	%fd107, {%r19, %r21};
	add.s32 	%r48, %r47, -1022;
$L__BB2_4:
	add.f64 	%fd13, %fd107, 0dBFF0000000000000;
	add.f64 	%fd14, %fd107, 0d3FF0000000000000;
	rcp.approx.ftz.f64 	%fd15, %fd14;
	neg.f64 	%fd16, %fd14;
	fma.rn.f64 	%fd17, %fd16, %fd15, 0d3FF0000000000000;
	fma.rn.f64 	%fd18, %fd17, %fd17, %fd17;
	fma.rn.f64 	%fd19, %fd18, %fd15, %fd15;
	mul.f64 	%fd20, %fd13, %fd19;
	fma.rn.f64 	%fd21, %fd13, %fd19, %fd20;
	mul.f64 	%fd22, %fd21, %fd21;
	fma.rn.f64 	%fd23, %fd22, 0d3EB0F5FF7D2CAFE2, 0d3ED0F5D241AD3B5A;
	fma.rn.f64 	%fd24, %fd23, %fd22, 0d3EF3B20A75488A3F;
	fma.rn.f64 	%fd25, %fd24, %fd22, 0d3F1745CDE4FAECD5;
	fma.rn.f64 	%fd26, %fd25, %fd22, 0d3F3C71C7258A578B;
	fma.rn.f64 	%fd27, %fd26, %fd22, 0d3F6249249242B910;
	fma.rn.f64 	%fd28, %fd27, %fd22, 0d3F89999999999DFB;
	sub.f64 	%fd29, %fd13, %fd21;
	add.f64 	%fd30, %fd29, %fd29;
	neg.f64 	%fd31, %fd21;
	fma.rn.f64 	%fd32, %fd31, %fd13, %fd30;
	mul.f64 	%fd33, %fd19, %fd32;
	fma.rn.f64 	%fd34, %fd22, %fd28, 0d3FB5555555555555;
	mov.f64 	%fd35, 0d3FB5555555555555;
	sub.f64 	%fd36, %fd35, %fd34;
	fma.rn.f64 	%fd37, %fd22, %fd28, %fd36;
	add.f64 	%fd38, %fd37, 0dBC46A4CB00B9E7B0;
	add.f64 	%fd39, %fd34, %fd38;
	sub.f64 	%fd40, %fd34, %fd39;
	add.f64 	%fd41, %fd38, %fd40;
	mul.rn.f64 	%fd42, %fd21, %fd21;
	neg.f64 	%fd43, %fd42;
	fma.rn.f64 	%fd44, %fd21, %fd21, %fd43;
	{
	.reg .b32 %temp; 
	mov.b64 	{%r22, %temp}, %fd33;
	}
	{
	.reg .b32 %temp; 
	mov.b64 	{%temp, %r23}, %fd33;
	}
	add.s32 	%r24, %r23, 1048576;
	mov.b64 	%fd45, {%r22, %r24};
	fma.rn.f64 	%fd46, %fd21, %fd45, %fd44;
	mul.rn.f64 	%fd47, %fd42, %fd21;
	neg.f64 	%fd48, %fd47;
	fma.rn.f64 	%fd49, %fd42, %fd21, %fd48;
	fma.rn.f64 	%fd50, %fd42, %fd33, %fd49;
	fma.rn.f64 	%fd51, %fd46, %fd21, %fd50;
	mul.rn.f64 	%fd52, %fd39, %fd47;
	neg.f64 	%fd53, %fd52;
	fma.rn.f64 	%fd54, %fd39, %fd47, %fd53;
	fma.rn.f64 	%fd55, %fd39, %fd51, %fd54;
	fma.rn.f64 	%fd56, %fd41, %fd47, %fd55;
	add.f64 	%fd57, %fd52, %fd56;
	sub.f64 	%fd58, %fd52, %fd57;
	add.f64 	%fd59, %fd56, %fd58;
	add.f64 	%fd60, %fd21, %fd57;
	sub.f64 	%fd61, %fd21, %fd60;
	add.f64 	%fd62, %fd57, %fd61;
	add.f64 	%fd63, %fd59, %fd62;
	add.f64 	%fd64, %fd33, %fd63;
	add.f64 	%fd65, %fd60, %fd64;
	sub.f64 	%fd66, %fd60, %fd65;
	add.f64 	%fd67, %fd64, %fd66;
	xor.b32  	%r25, %r48, -2147483648;
	mov.b32 	%r26, 1127219200;
	mov.b64 	%fd68, {%r25, %r26};
	mov.b32 	%r27, -2147483648;
	mov.b64 	%fd69, {%r27, %r26};
	sub.f64 	%fd70, %fd68, %fd69;
	fma.rn.f64 	%fd71, %fd70, 0d3FE62E42FEFA39EF, %fd65;
	fma.rn.f64 	%fd72, %fd70, 0dBFE62E42FEFA39EF, %fd71;
	sub.f64 	%fd73, %fd72, %fd65;
	sub.f64 	%fd74, %fd67, %fd73;
	fma.rn.f64 	%fd75, %fd70, 0d3C7ABC9E3B39803F, %fd74;
	add.f64 	%fd76, %fd71, %fd75;
	sub.f64 	%fd77, %fd71, %fd76;
	add.f64 	%fd78, %fd75, %fd77;
	{
	.reg .b32 %temp; 
	mov.b64 	{%temp, %r28}, %fd11;
	}
	{
	.reg .b32 %temp; 
	mov.b64 	{%r29, %temp}, %fd11;
	}
	shl.b32 	%r30, %r28, 1;
	setp.gt.u32 	%p3, %r30, -33554433;
	and.b32  	%r31, %r28, -15728641;
	selp.b32 	%r32, %r31, %r28, %p3;
	mov.b64 	%fd79, {%r29, %r32};
	mul.rn.f64 	%fd80, %fd76, %fd79;
	neg.f64 	%fd81, %fd80;
	fma.rn.f64 	%fd82, %fd76, %fd79, %fd81;
	fma.rn.f64 	%fd83, %fd78, %fd79, %fd82;
	add.f64 	%fd4, %fd80, %fd83;
	sub.f64 	%fd84, %fd80, %fd4;
	add.f64 	%fd5, %fd83, %fd84;
	fma.rn.f64 	%fd85, %fd4, 0d3FF71547652B82FE, 0d4338000000000000;
	{
	.reg .b32 %temp; 
	mov.b64 	{%r13, %temp}, %fd85;
	}
	mov.f64 	%fd86, 0dC338000000000000;
	add.rn.f64 	%fd87, %fd85, %fd86;
	fma.rn.f64 	%fd88, %fd87, 0dBFE62E42FEFA39EF, %fd4;
	fma.rn.f64 	%fd89, %fd87, 0dBC7ABC9E3B39803F, %fd88;
	fma.rn.f64 	%fd90, %fd89, 0d3E5ADE1569CE2BDF, 0d3E928AF3FCA213EA;
	fma.rn.f64 	%fd91, %fd90, %fd89, 0d3EC71DEE62401315;
	fma.rn.f64 	%fd92, %fd91, %fd89, 0d3EFA01997C89EB71;
	fma.rn.f64 	%fd93, %fd92, %fd89, 0d3F2A01A014761F65;
	fma.rn.f64 	%fd94, %fd93, %fd89, 0d3F56C16C1852B7AF;
	fma.rn.f64 	%fd95, %fd94, %fd89, 0d3F81111111122322;
	fma.rn.f64 	%fd96, %fd95, %fd89, 0d3FA55555555502A1;
	fma.rn.f64 	%fd97, %fd96, %fd89, 0d3FC5555555555511;
	fma.rn.f64 	%fd98, %fd97, %fd89, 0d3FE000000000000B;
	fma.rn.f64 	%fd99, %fd98, %fd89, 0d3FF0000000000000;
	fma.rn.f64 	%fd100, %fd99, %fd89, 0d3FF0000000000000;
	{
	.reg .b32 %temp; 
	mov.b64 	{%r14, %temp}, %fd100;
	}
	{
	.reg .b32 %temp; 
	mov.b64 	{%temp, %r15}, %fd100;
	}
	shl.b32 	%r33, %r13, 20;
	add.s32 	%r34, %r33, %r15;
	mov.b64 	%fd108, {%r14, %r34};
	{
	.reg .b32 %temp; 
	mov.b64 	{%temp, %r35}, %fd4;
	}
	mov.b32 	%f2, %r35;
	abs.f32 	%f1, %f2;
	setp.lt.f32 	%p4, %f1, 0f4086232B;
	@%p4 bra 	$L__BB2_7;
	setp.lt.f64 	%p5, %fd4, 0d0000000000000000;
	add.f64 	%fd101, %fd4, 0d7FF0000000000000;
	selp.f64 	%fd108, 0d0000000000000000, %fd101, %p5;
	setp.geu.f32 	%p6, %f1, 0f40874800;
	@%p6 bra 	$L__BB2_7;
	shr.u32 	%r36, %r13, 31;
	add.s32 	%r37, %r13, %r36;
	shr.s32 	%r38, %r37, 1;
	shl.b32 	%r39, %r38, 20;
	add.s32 	%r40, %r15, %r39;
	mov.b64 	%fd102, {%r14, %r40};
	sub.s32 	%r41, %r13, %r38;
	shl.b32 	%r42, %r41, 20;
	add.s32 	%r43, %r42, 1072693248;
	mov.b32 	%r44, 0;
	mov.b64 	%fd103, {%r44, %r43};
	mul.f64 	%fd108, %fd103, %fd102;
$L__BB2_7:
	abs.f64 	%fd104, %fd108;
	setp.eq.f64 	%p7, %fd104, 0d7FF0000000000000;
	fma.rn.f64 	%fd105, %fd108, %fd5, %fd108;
	selp.f64 	%fd106, %fd108, %fd105, %p7;
	st.param.f64 	[func_retval0], %fd106;
	ret;

}


// ===== COMPILED SASS (sm_100) =====

	.target	sm_100

	.elftype	@"ET_EXEC"


//--------------------- .note.nv.tkinfo           --------------------------
	.section	.note.nv.tkinfo,"",@"SHT_NOTE"
	.sectionflags	@"SHF_NOTE_NV_TKINFO"
	.tkinfo
        /*0018*/ 	.word	0x00000002
        /*0030*/ 	.string	""
        /*0030*/ 	.string	"ptxas"
        /*0030*/ 	.string	"Cuda compilation tools, release 13.0, V13.0.88"
        /*0030*/ 	.string	"Build cuda_13.0.r13.0/compiler.36424714_0"
        /*0030*/ 	.string	"-arch sm_100 -m 64 "



//--------------------- .note.nv.cuinfo           --------------------------
	.section	.note.nv.cuinfo,"",@"SHT_NOTE"
	.sectionflags	@"SHF_NOTE_NV_CUINFO"
        /*0018*/ 	.short	0x0002
        /*001a*/ 	.short	0x0064
        /*001c*/ 	.short	0x0082
	.zero		2


//--------------------- .nv.info                  --------------------------
	.section	.nv.info,"",@"SHT_CUDA_INFO"
	.align	4


	//----- nvinfo : EIATTR_REGCOUNT
	.align		4
        /*0000*/ 	.byte	0x04, 0x2f
        /*0002*/ 	.short	(.L_1 - .L_0)
	.align		4
.L_0:
        /*0004*/ 	.word	index@(_Z23kernelgpuPairaGradient1IdEvPT_S1_S1_S1_S1_PiS2_S2_S2_S1_S1_S2_iiiiii)
        /*0008*/ 	.word	0x00000064


	//----- nvinfo : EIATTR_FRAME_SIZE
	.align		4
.L_1:
        /*000c*/ 	.byte	0x04, 0x11
        /*000e*/ 	.short	(.L_3 - .L_2)
	.align		4
.L_2:
        /*0010*/ 	.word	index@($_Z23kernelgpuPairaGradient1IdEvPT_S1_S1_S1_S1_PiS2_S2_S2_S1_S1_S2_iiiiii$__internal_accurate_pow)
        /*0014*/ 	.word	0x00000000


	//----- nvinfo : EIATTR_FRAME_SIZE
	.align		4
.L_3:
        /*0018*/ 	.byte	0x04, 0x11
        /*001a*/ 	.short	(.L_5 - .L_4)
	.align		4
.L_4:
        /*001c*/ 	.word	index@($__internal_4_$__cuda_sm20_dsqrt_rn_f64_mediumpath_v1)
        /*0020*/ 	.word	0x00000000


	//----- nvinfo : EIATTR_FRAME_SIZE
	.align		4
.L_5:
        /*0024*/ 	.byte	0x04, 0x11
        /*0026*/ 	.short	(.L_7 - .L_6)
	.align		4
.L_6:
        /*0028*/ 	.word	index@($__internal_3_$__cuda_sm20_dblrcp_rn_slowpath_v3)
        /*002c*/ 	.word	0x00000000


	//----- nvinfo : EIATTR_FRAME_SIZE
	.align		4
.L_7:
        /*0030*/ 	.byte	0x04, 0x11
        /*0032*/ 	.short	(.L_9 - .L_8)
	.align		4
.L_8:
        /*0034*/ 	.word	index@(_Z23kernelgpuPairaGradient1IdEvPT_S1_S1_S1_S1_PiS2_S2_S2_S1_S1_S2_iiiiii)
        /*0038*/ 	.word	0x00000000


	//----- nvinfo : EIATTR_REGCOUNT
	.align		4
.L_9:
        /*003c*/ 	.byte	0x04, 0x2f
        /*003e*/ 	.short	(.L_11 - .L_10)
	.align		4
.L_10:
        /*0040*/ 	.word	index@(_Z23kernelgpuPairaGradient1IfEvPT_S1_S1_S1_S1_PiS2_S2_S2_S1_S1_S2_iiiiii)
        /*0044*/ 	.word	0x00000030


	//----- nvinfo : EIATTR_FRAME_SIZE
	.align		4
.L_11:
        /*0048*/ 	.byte	0x04, 0x11
        /*004a*/ 	.short	(.L_13 - .L_12)
	.align		4
.L_12:
        /*004c*/ 	.word	index@($_Z23kernelgpuPairaGradient1IfEvPT_S1_S1_S1_S1_PiS2_S2_S2_S1_S1_S2_iiiiii$__internal_accurate_pow)
        /*0050*/ 	.word	0x00000000


	//----- nvinfo : EIATTR_FRAME_SIZE
	.align		4
.L_13:
        /*0054*/ 	.byte	0x04, 0x11
        /*0056*/ 	.short	(.L_15 - .L_14)
	.align		4
.L_14:
        /*0058*/ 	.word	index@($__internal_2_$__cuda_sm20_sqrt_rn_f32_slowpath)
        /*005c*/ 	.word	0x00000000


	//----- nvinfo : EIATTR_FRAME_SIZE
	.align		4
.L_15:
        /*0060*/ 	.byte	0x04, 0x11
        /*0062*/ 	.short	(.L_17 - .L_16)
	.align		4
.L_16:
        /*0064*/ 	.word	index@($__internal_1_$__cuda_sm20_rcp_rn_f32_slowpath)
        /*0068*/ 	.word	0x00000000


	//----- nvinfo : EIATTR_FRAME_SIZE
	.align		4
.L_17:
        /*006c*/ 	.byte	0x04, 0x11
        /*006e*/ 	.short	(.L_19 - .L_18)
	.align		4
.L_18:
        /*0070*/ 	.word	index@($__internal_0_$__cuda_sm20_dblrcp_rn_slowpath_v3)
        /*0074*/ 	.word	0x00000000


	//----- nvinfo : EIATTR_FRAME_SIZE
	.align		4
.L_19:
        /*0078*/ 	.byte	0x04, 0x11
        /*007a*/ 	.short	(.L_21 - .L_20)
	.align		4
.L_20:
        /*007c*/ 	.word	index@(_Z23kernelgpuPairaGradient1IfEvPT_S1_S1_S1_S1_PiS2_S2_S2_S1_S1_S2_iiiiii)
        /*0080*/ 	.word	0x00000000


	//----- nvinfo : EIATTR_MIN_STACK_SIZE
	.align		4
.L_21:
        /*0084*/ 	.byte	0x04, 0x12
        /*0086*/ 	.short	(.L_23 - .L_22)
	.align		4
.L_22:
        /*0088*/ 	.word	index@(_Z23kernelgpuPairaGradient1IfEvPT_S1_S1_S1_S1_PiS2_S2_S2_S1_S1_S2_iiiiii)
        /*008c*/ 	.word	0x00000000


	//----- nvinfo : EIATTR_MIN_STACK_SIZE
	.align		4
.L_23:
        /*0090*/ 	.byte	0x04, 0x12
        /*0092*/ 	.short	(.L_25 - .L_24)
	.align		4
.L_24:
        /*0094*/ 	.word	index@(_Z23kernelgpuPairaGradient1IdEvPT_S1_S1_S1_S1_PiS2_S2_S2_S1_S1_S2_iiiiii)
        /*0098*/ 	.word	0x00000000
.L_25:


//--------------------- .nv.compat                --------------------------
	.section	.nv.compat,"",@"SHT_CUDA_COMPAT_INFO"
	.align	4
        /*0000*/ 	.byte	0x02, 0x09, 0x00, 0x00, 0x02, 0x02, 0x01, 0x00, 0x02, 0x05, 0x05, 0x00, 0x03, 0x07, 0x01, 0x01
        /*0010*/ 	.byte	0x02, 0x03, 0x00, 0x00, 0x02, 0x06, 0x01, 0x00, 0x04, 0x0b, 0x08, 0x00, 0x01, 0x00, 0x00, 0x00
        /*0020*/ 	.byte	0x00, 0x00, 0x00, 0x00


//--------------------- .nv.info._Z23kernelgpuPairaGradient1IfEvPT_S1_S1_S1_S1_PiS2_S2_S2_S1_S1_S2_iiiiii --------------------------
	.section	.nv.info._Z23kernelgpuPairaGradient1IfEvPT_S1_S1_S1_S1_PiS2_S2_S2_S1_S1_S2_iiiiii,"",@"SHT_CUDA_INFO"
	.sectionflags	@""
	.align	4


	//----- nvinfo : EIATTR_CUDA_API_VERSION
	.align		4
        /*0000*/ 	.byte	0x04, 0x37
        /*0002*/ 	.short	(.L_27 - .L_26)
.L_26:
        /*0004*/ 	.word	0x00000082


	//----- nvinfo : EIATTR_KPARAM_INFO
	.align		4
.L_27:
        /*0008*/ 	.byte	0x04, 0x17
        /*000a*/ 	.short	(.L_29 - .L_28)
.L_28:
        /*000c*/ 	.word	0x00000000
        /*0010*/ 	.short	0x0011
        /*0012*/ 	.short	0x0074
        /*0014*/ 	.byte	0x00, 0xf0, 0x11, 0x00


	//----- nvinfo : EIATTR_KPARAM_INFO
	.align		4
.L_29:
        /*0018*/ 	.byte	0x04, 0x17
        /*001a*/ 	.short	(.L_31 - .L_30)
.L_30:
        /*001c*/ 	.word	0x00000000
        /*0020*/ 	.short	0x0010
        /*0022*/ 	.short	0x0070
        /*0024*/ 	.byte	0x00, 0xf0, 0x11, 0x00


	//----- nvinfo : EIATTR_KPARAM_INFO
	.align		4
.L_31:
        /*0028*/ 	.byte	0x04, 0x17
        /*002a*/ 	.short	(.L_33 - .L_32)
.L_32:
        /*002c*/ 	.word	0x00000000
        /*0030*/ 	.short	0x000f
        /*0032*/ 	.short	0x006c
        /*0034*/ 	.byte	0x00, 0xf0, 0x11, 0x00


	//----- nvinfo : EIATTR_KPARAM_INFO
	.align		4
.L_33:
        /*0038*/ 	.byte	0x04, 0x17
        /*003a*/ 	.short	(.L_35 - .L_34)
.L_34:
        /*003c*/ 	.word	0x00000000
        /*0040*/ 	.short	0x000e
        /*0042*/ 	.short	0x0068
        /*0044*/ 	.byte	0x00, 0xf0, 0x11, 0x00


	//----- nvinfo : EIATTR_KPARAM_INFO
	.align		4
.L_35:
        /*0048*/ 	.byte	0x04, 0x17
        /*004a*/ 	.short	(.L_37 - .L_36)
.L_36:
        /*004c*/ 	.word	0x00000000
        /*0050*/ 	.short	0x000d
        /*0052*/ 	.short	0x0064
        /*0054*/ 	.byte	0x00, 0xf0, 0x11, 0x00


	//----- nvinfo : EIATTR_KPARAM_INFO
	.align		4
.L_37:
        /*0058*/ 	.byte	0x04, 0x17
        /*005a*/ 	.short	(.L_39 - .L_38)
.L_38:
        /*005c*/ 	.word	0x00000000
        /*0060*/ 	.short	0x000c
        /*0062*/ 	.short	0x0060
        /*0064*/ 	.byte	0x00, 0xf0, 0x11, 0x00


	//----- nvinfo : EIATTR_KPARAM_INFO
	.align		4
.L_39:
        /*0068*/ 	.byte	0x04, 0x17
        /*006a*/ 	.short	(.L_41 - .L_40)
.L_40:
        /*006c*/ 	.word	0x00000000
        /*0070*/ 	.short	0x000b
        /*0072*/ 	.short	0x0058
        /*0074*/ 	.byte	0x00, 0xf5, 0x21, 0x00


	//----- nvinfo : EIATTR_KPARAM_INFO
	.align		4
.L_41:
        /*0078*/ 	.byte	0x04, 0x17
        /*007a*/ 	.short	(.L_43 - .L_42)
.L_42:
        /*007c*/ 	.word	0x00000000
        /*0080*/ 	.short	0x000a
        /*0082*/ 	.short	0x0050
        /*0084*/ 	.byte	0x00, 0xf5, 0x21, 0x00


	//----- nvinfo : EIATTR_KPARAM_INFO
	.align		4
.L_43:
        /*0088*/ 	.byte	0x04, 0x17
        /*008a*/ 	.short	(.L_45 - .L_44)
.L_44:
        /*008c*/ 	.word	0x00000000
        /*0090*/ 	.short	0x0009
        /*0092*/ 	.short	0x0048
        /*0094*/ 	.byte	0x00, 0xf5, 0x21, 0x00


	//----- nvinfo : EIATTR_KPARAM_INFO
	.align		4
.L_45:
        /*0098*/ 	.byte	0x04, 0x17
        /*009a*/ 	.short	(.L_47 - .L_46)
.L_46:
        /*009c*/ 	.word	0x00000000
        /*00a0*/ 	.short	0x0008
        /*00a2*/ 	.short	0x0040
        /*00a4*/ 	.byte	0x00, 0xf5, 0x21, 0x00


	//----- nvinfo : EIATTR_KPARAM_INFO
	.align		4
.L_47:
        /*00a8*/ 	.byte	0x04, 0x17
        /*00aa*/ 	.short	(.L_49 - .L_48)
.L_48:
        /*00ac*/ 	.word	0x00000000
        /*00b0*/ 	.short	0x0007
        /*00b2*/ 	.short	0x0038
        /*00b4*/ 	.byte	0x00, 0xf5, 0x21, 0x00


	//----- nvinfo : EIATTR_KPARAM_INFO
	.align		4
.L_49:
        /*00b8*/ 	.byte	0x04, 0x17
        /*00ba*/ 	.short	(.L_51 - .L_50)
.L_50:
        /*00bc*/ 	.word	0x00000000
        /*00c0*/ 	.short	0x0006
        /*00c2*/ 	.short	0x0030
        /*00c4*/ 	.byte	0x00, 0xf5, 0x21, 0x00


	//----- nvinfo : EIATTR_KPARAM_INFO
	.align		4
.L_51:
        /*00c8*/ 	.byte	0x04, 0x17
        /*00ca*/ 	.short	(.L_53 - .L_52)
.L_52:
        /*00cc*/ 	.word	0x00000000
        /*00d0*/ 	.short	0x0005
        /*00d2*/ 	.short	0x0028
        /*00d4*/ 	.byte	0x00, 0xf5, 0x21, 0x00


	//----- nvinfo : EIATTR_KPARAM_INFO
	.align		4
.L_53:
        /*00d8*/ 	.byte	0x04, 0x17
        /*00da*/ 	.short	(.L_55 - .L_54)
.L_54:
        /*00dc*/ 	.word	0x00000000
        /*00e0*/ 	.short	0x0004
        /*00e2*/ 	.short	0x0020
        /*00e4*/ 	.byte	0x00, 0xf5, 0x21, 0x00


	//----- nvinfo : EIATTR_KPARAM_INFO
	.align		4
.L_55:
        /*00e8*/ 	.byte	0x04, 0x17
        /*00ea*/ 	.short	(.L_57 - .L_56)
.L_56:
        /*00ec*/ 	.word	0x00000000
        /*00f0*/ 	.short	0x0003
        /*00f2*/ 	.short	0x0018
        /*00f4*/ 	.byte	0x00, 0xf5, 0x21, 0x00


	//----- nvinfo : EIATTR_KPARAM_INFO
	.align		4
.L_57:
        /*00f8*/ 	.byte	0x04, 0x17
        /*00fa*/ 	.short	(.L_59 - .L_58)
.L_58:
        /*00fc*/ 	.word	0x00000000
        /*0100*/ 	.short	0x0002
        /*0102*/ 	.short	0x0010
        /*0104*/ 	.byte	0x00, 0xf5, 0x21, 0x00


	//----- nvinfo : EIATTR_KPARAM_INFO
	.align		4
.L_59:
        /*0108*/ 	.byte	0x04, 0x17
        /*010a*/ 	.short	(.L_61 - .L_60)
.L_60:
        /*010c*/ 	.word	0x00000000
        /*0110*/ 	.short	0x0001
        /*0112*/ 	.short	0x0008
        /*0114*/ 	.byte	0x00, 0xf5, 0x21, 0x00


	//----- nvinfo : EIATTR_KPARAM_INFO
	.align		4
.L_61:
        /*0118*/ 	.byte	0x04, 0x17
        /*011a*/ 	.short	(.L_63 - .L_62)
.L_62:
        /*011c*/ 	.word	0x00000000
        /*0120*/ 	.short	0x0000
        /*0122*/ 	.short	0x0000
        /*0124*/ 	.byte	0x00, 0xf5, 0x21, 0x00


	//----- nvinfo : EIATTR_SPARSE_MMA_MASK
	.align		4
.L_63:
        /*0128*/ 	.byte	0x03, 0x50
        /*012a*/ 	.short	0x0000


	//----- nvinfo : EIATTR_MAXREG_COUNT
	.align		4
        /*012c*/ 	.byte	0x03, 0x1b
        /*012e*/ 	.short	0x00ff


	//----- nvinfo : EIATTR_MERCURY_ISA_VERSION
	.align		4
        /*0130*/ 	.byte	0x03, 0x5f
        /*0132*/ 	.short	0x0101


	//----- nvinfo : EIATTR_VRC_CTA_INIT_COUNT
	.align		4
        /*0134*/ 	.byte	0x02, 0x4a
	.zero		1
	.zero		1


	//----- nvinfo : EIATTR_EXIT_INSTR_OFFSETS
	.align		4
        /*0138*/ 	.byte	0x04, 0x1c
        /*013a*/ 	.short	(.L_65 - .L_64)


	//   ....[0]....
.L_64:
        /*013c*/ 	.word	0x00000070


	//   ....[1]....
        /*0140*/ 	.word	0x00002970


	//----- nvinfo : EIATTR_CRS_STACK_SIZE
	.align		4
.L_65:
        /*0144*/ 	.byte	0x04, 0x1e
        /*0146*/ 	.short	(.L_67 - .L_66)
.L_66:
        /*0148*/ 	.word	0x00000000


	//----- nvinfo : EIATTR_CBANK_PARAM_SIZE
	.align		4
.L_67:
        /*014c*/ 	.byte	0x03, 0x19
        /*014e*/ 	.short	0x0078


	//----- nvinfo : EIATTR_PARAM_CBANK
	.align		4
        /*0150*/ 	.byte	0x04, 0x0a
        /*0152*/ 	.short	(.L_69 - .L_68)
	.align		4
.L_68:
        /*0154*/ 	.word	index@(.nv.constant0._Z23kernelgpuPairaGradient1IfEvPT_S1_S1_S1_S1_PiS2_S2_S2_S1_S1_S2_iiiiii)
        /*0158*/ 	.short	0x0380
        /*015a*/ 	.short	0x0078


	//----- nvinfo : EIATTR_SW_WAR
	.align		4
.L_69:
        /*015c*/ 	.byte	0x04, 0x36
        /*015e*/ 	.short	(.L_71 - .L_70)
.L_70:
        /*0160*/ 	.word	0x00000008
.L_71:


//--------------------- .nv.info._Z23kernelgpuPairaGradient1IdEvPT_S1_S1_S1_S1_PiS2_S2_S2_S1_S1_S2_iiiiii --------------------------
	.section	.nv.info._Z23kernelgpuPairaGradient1IdEvPT_S1_S1_S1_S1_PiS2_S2_S2_S1_S1_S2_iiiiii,"",@"SHT_CUDA_INFO"
	.sectionflags	@""
	.align	4


	//----- nvinfo : EIATTR_CUDA_API_VERSION
	.align		4
        /*0000*/ 	.byte	0x04, 0x37
        /*0002*/ 	.short	(.L_73 - .L_72)
.L_72:
        /*0004*/ 	.word	0x00000082


	//----- nvinfo : EIATTR_KPARAM_INFO
	.align		4
.L_73:
        /*0008*/ 	.byte	0x04, 0x17
        /*000a*/ 	.short	(.L_75 - .L_74)
.L_74:
        /*000c*/ 	.word	0x00000000
        /*0010*/ 	.short	0x0011
        /*0012*/ 	.short	0x0074
        /*0014*/ 	.byte	0x00, 0xf0, 0x11, 0x00


	//----- nvinfo : EIATTR_KPARAM_INFO
	.align		4
.L_75:
        /*0018*/ 	.byte	0x04, 0x17
        /*001a*/ 	.short	(.L_77 - .L_76)
.L_76:
        /*001c*/ 	.word	0x00000000
        /*0020*/ 	.short	0x0010
        /*0022*/ 	.short	0x0070
        /*0024*/ 	.byte	0x00, 0xf0, 0x11, 0x00


	//----- nvinfo : EIATTR_KPARAM_INFO
	.align		4
.L_77:
        /*0028*/ 	.byte	0x04, 0x17
        /*002a*/ 	.short	(.L_79 - .L_78)
.L_78:
        /*002c*/ 	.word	0x00000000
        /*0030*/ 	.short	0x000f
        /*0032*/ 	.short	0x006c
        /*0034*/ 	.byte	0x00, 0xf0, 0x11, 0x00


	//----- nvinfo : EIATTR_KPARAM_INFO
	.align		4
.L_79:
        /*0038*/ 	.byte	0x04, 0x17
        /*003a*/ 	.short	(.L_81 - .L_80)
.L_80:
        /*003c*/ 	.word	0x00000000
        /*0040*/ 	.short	0x000e
        /*0042*/ 	.short	0x0068
        /*0044*/ 	.byte	0x00, 0xf0, 0x11, 0x00


	//----- nvinfo : EIATTR_KPARAM_INFO
	.align		4
.L_81:
        /*0048*/ 	.byte	0x04, 0x17
        /*004a*/ 	.short	(.L_83 - .L_82)
.L_82:
        /*004c*/ 	.word	0x00000000
        /*0050*/ 	.short	0x000d
        /*0052*/ 	.short	0x0064
        /*0054*/ 	.byte	0x00, 0xf0, 0x11, 0x00


	//----- nvinfo : EIATTR_KPARAM_INFO
	.align		4
.L_83:
        /*0058*/ 	.byte	0x04, 0x17
        /*005a*/ 	.short	(.L_85 - .L_84)
.L_84:
        /*005c*/ 	.word	0x00000000
        /*0060*/ 	.short	0x000c
        /*0062*/ 	.short	0x0060
        /*0064*/ 	.byte	0x00, 0xf0, 0x11, 0x00


	//----- nvinfo : EIATTR_KPARAM_INFO
	.align		4
.L_85:
        /*0068*/ 	.byte	0x04, 0x17
        /*006a*/ 	.short	(.L_87 - .L_86)
.L_86:
        /*006c*/ 	.word	0x00000000
        /*0070*/ 	.short	0x000b
        /*0072*/ 	.short	0x0058
        /*0074*/ 	.byte	0x00, 0xf5, 0x21, 0x00


	//----- nvinfo : EIATTR_KPARAM_INFO
	.align		4
.L_87:
        /*0078*/ 	.byte	0x04, 0x17
        /*007a*/ 	.short	(.L_89 - .L_88)
.L_88:
        /*007c*/ 	.word	0x00000000
        /*0080*/ 	.short	0x000a
        /*0082*/ 	.short	0x0050
        /*0084*/ 	.byte	0x00, 0xf5, 0x21, 0x00


	//----- nvinfo : EIATTR_KPARAM_INFO
	.align		4
.L_89:
        /*0088*/ 	.byte	0x04, 0x17
        /*008a*/ 	.short	(.L_91 - .L_90)
.L_90:
        /*008c*/ 	.word	0x00000000
        /*0090*/ 	.short	0x0009
        /*0092*/ 	.short	0x0048
        /*0094*/ 	.byte	0x00, 0xf5, 0x21, 0x00


	//----- nvinfo : EIATTR_KPARAM_INFO
	.align		4
.L_91:
        /*0098*/ 	.byte	0x04, 0x17
        /*009a*/ 	.short	(.L_93 - .L_92)
.L_92:
        /*009c*/ 	.word	0x00000000
        /*00a0*/ 	.short	0x0008
        /*00a2*/ 	.short	0x0040
        /*00a4*/ 	.byte	0x00, 0xf5, 0x21, 0x00


	//----- nvinfo : EIATTR_KPARAM_INFO
	.align		4
.L_93:
        /*00a8*/ 	.byte	0x04, 0x17
        /*00aa*/ 	.short	(.L_95 - .L_94)
.L_94:
        /*00ac*/ 	.word	0x00000000
        /*00b0*/ 	.short	0x0007
        /*00b2*/ 	.short	0x0038
        /*00b4*/ 	.byte	0x00, 0xf5, 0x21, 0x00


	//----- nvinfo : EIATTR_KPARAM_INFO
	.align		4
.L_95:
        /*00b8*/ 	.byte	0x04, 0x17
        /*00ba*/ 	.short	(.L_97 - .L_96)
.L_96:
        /*00bc*/ 	.word	0x00000000
        /*00c0*/ 	.short	0x0006
        /*00c2*/ 	.short	0x0030
        /*00c4*/ 	.byte	0x00, 0xf5, 0x21, 0x00


	//----- nvinfo : EIATTR_KPARAM_INFO
	.align		4
.L_97:
        /*00c8*/ 	.byte	0x04, 0x17
        /*00ca*/ 	.short	(.L_99 - .L_98)
.L_98:
        /*00cc*/ 	.word	0x00000000
        /*00d0*/ 	.short	0x0005
        /*00d2*/ 	.short	0x0028
        /*00d4*/ 	.byte	0x00, 0xf5, 0x21, 0x00


	//----- nvinfo : EIATTR_KPARAM_INFO
	.align		4
.L_99:
        /*00d8*/ 	.byte	0x04, 0x17
        /*00da*/ 	.short	(.L_101 - .L_100)
.L_100:
        /*00dc*/ 	.word	0x00000000
        /*00e0*/ 	.short	0x0004
        /*00e2*/ 	.short	0x0020
        /*00e4*/ 	.byte	0x00, 0xf5, 0x21, 0x00


	//----- nvinfo : EIATTR_KPARAM_INFO
	.align		4
.L_101:
        /*00e8*/ 	.byte	0x04, 0x17
        /*00ea*/ 	.short	(.L_103 - .L_102)
.L_102:
        /*00ec*/ 	.word	0x00000000
        /*00f0*/ 	.short	0x0003
        /*00f2*/ 	.short	0x0018
        /*00f4*/ 	.byte	0x00, 0xf5, 0x21, 0x00


	//----- nvinfo : EIATTR_KPARAM_INFO
	.align		4
.L_103:
        /*00f8*/ 	.byte	0x04, 0x17
        /*00fa*/ 	.short	(.L_105 - .L_104)
.L_104:
        /*00fc*/ 	.word	0x00000000
        /*0100*/ 	.short	0x0002
        /*0102*/ 	.short	0x0010
        /*0104*/ 	.byte	0x00, 0xf5, 0x21, 0x00


	//----- nvinfo : EIATTR_KPARAM_INFO
	.align		4
.L_105:
        /*0108*/ 	.byte	0x04, 0x17
        /*010a*/ 	.short	(.L_107 - .L_106)
.L_106:
        /*010c*/ 	.word	0x00000000
        /*0110*/ 	.short	0x0001
        /*0112*/ 	.short	0x0008
        /*0114*/ 	.byte	0x00, 0xf5, 0x21, 0x00


	//----- nvinfo : EIATTR_KPARAM_INFO
	.align		4
.L_107:
        /*0118*/ 	.byte	0x04, 0x17
        /*011a*/ 	.short	(.L_109 - .L_108)
.L_108:
        /*011c*/ 	.word	0x00000000
        /*0120*/ 	.short	0x0000
        /*0122*/ 	.short	0x0000
        /*0124*/ 	.byte	0x00, 0xf5, 0x21, 0x00


	//----- nvinfo : EIATTR_SPARSE_MMA_MASK
	.align		4
.L_109:
        /*0128*/ 	.byte	0x03, 0x50
        /*012a*/ 	.short	0x0000


	//----- nvinfo : EIATTR_MAXREG_COUNT
	.align		4
        /*012c*/ 	.byte	0x03, 0x1b
        /*012e*/ 	.short	0x00ff


	//----- nvinfo : EIATTR_MERCURY_ISA_VERSION
	.align		4
        /*0130*/ 	.byte	0x03, 0x5f
        /*0132*/ 	.short	0x0101


	//----- nvinfo : EIATTR_VRC_CTA_INIT_COUNT
	.align		4
        /*0134*/ 	.byte	0x02, 0x4a
	.zero		1
	.zero		1


	//----- nvinfo : EIATTR_EXIT_INSTR_OFFSETS
	.align		4
        /*0138*/ 	.byte	0x04, 0x1c
        /*013a*/ 	.short	(.L_111 - .L_110)


	//   ....[0]....
.L_110:
        /*013c*/ 	.word	0x00000070


	//   ....[1]....
        /*0140*/ 	.word	0x000033f0


	//----- nvinfo : EIATTR_CRS_STACK_SIZE
	.align		4
.L_111:
        /*0144*/ 	.byte	0x04, 0x1e
        /*0146*/ 	.short	(.L_113 - .L_112)
.L_112:
        /*0148*/ 	.word	0x00000000


	//----- nvinfo : EIATTR_CBANK_PARAM_SIZE
	.align		4
.L_113:
        /*014c*/ 	.byte	0x03, 0x19
        /*014e*/ 	.short	0x0078


	//----- nvinfo : EIATTR_PARAM_CBANK
	.align		4
        /*0150*/ 	.byte	0x04, 0x0a
        /*0152*/ 	.short	(.L_115 - .L_114)
	.align		4
.L_114:
        /*0154*/ 	.word	index@(.nv.constant0._Z23kernelgpuPairaGradient1IdEvPT_S1_S1_S1_S1_PiS2_S2_S2_S1_S1_S2_iiiiii)
        /*0158*/ 	.short	0x0380
        /*015a*/ 	.short	0x0078


	//----- nvinfo : EIATTR_SW_WAR
	.align		4
.L_115:
        /*015c*/ 	.byte	0x04, 0x36
        /*015e*/ 	.short	(.L_117 - .L_116)
.L_116:
        /*0160*/ 	.word	0x00000008
.L_117:


//--------------------- .nv.callgraph             --------------------------
	.section	.nv.callgraph,"",@"SHT_CUDA_CALLGRAPH"
	.align	4
	.sectionentsize	8
	.align		4
        /*0000*/ 	.word	0x00000000
	.align		4
        /*0004*/ 	.word	0xffffffff
	.align		4
        /*0008*/ 	.word	0x00000000
	.align		4
        /*000c*/ 	.word	0xfffffffe
	.align		4
        /*0010*/ 	.word	0x00000000
	.align		4
        /*0014*/ 	.word	0xfffffffd
	.align		4
        /*0018*/ 	.word	0x00000000
	.align		4
        /*001c*/ 	.word	0xfffffffc


//--------------------- .text._Z23kernelgpuPairaGradient1IfEvPT_S1_S1_S1_S1_PiS2_S2_S2_S1_S1_S2_iiiiii --------------------------
	.section	.text._Z23kernelgpuPairaGradient1IfEvPT_S1_S1_S1_S1_PiS2_S2_S2_S1_S1_S2_iiiiii,"ax",@progbits
	.align	128
        .global         _Z23kernelgpuPairaGradient1IfEvPT_S1_S1_S1_S1_PiS2_S2_S2_S1_S1_S2_iiiiii
        .type           _Z23kernelgpuPairaGradient1IfEvPT_S1_S1_S1_S1_PiS2_S2_S2_S1_S1_S2_iiiiii,@function
        .size           _Z23kernelgpuPairaGradient1IfEvPT_S1_S1_S1_S1_PiS2_S2_S2_S1_S1_S2_iiiiii,(.L_x_75 - _Z23kernelgpuPairaGradient1IfEvPT_S1_S1_S1_S1_PiS2_S2_S2_S1_S1_S2_iiiiii)
        .other          _Z23kernelgpuPairaGradient1IfEvPT_S1_S1_S1_S1_PiS2_S2_S2_S1_S1_S2_iiiiii,@"STO_CUDA_ENTRY STV_DEFAULT"
_Z23kernelgpuPairaGradient1IfEvPT_S1_S1_S1_S1_PiS2_S2_S2_S1_S1_S2_iiiiii:
.text._Z23kernelgpuPairaGradient1IfEvPT_S1_S1_S1_S1_PiS2_S2_S2_S1_S1_S2_iiiiii:
[----:B------:R-:W-:Y:S01]  /*0000*/  LDC R1, c[0x0][0x37c] ;  /* 0x0000df00ff017b82 */ /* 0x000fe20000000800 */
[----:B------:R-:W0:Y:S07]  /*0010*/  S2R R2, SR_TID.X ;  /* 0x0000000000027919 */ /* 0x000e2e0000002100 */
[----:B------:R-:W0:Y:S01]  /*0020*/  S2UR UR4, SR_CTAID.X ;  /* 0x00000000000479c3 */ /* 0x000e220000002500 */
[----:B------:R-:W1:Y:S07]  /*0030*/  LDCU UR5, c[0x0][0x3f4] ;  /* 0x00007e80ff0577ac */ /* 0x000e6e0008000800 */
[----:B------:R-:W0:Y:S02]  /*0040*/  LDC R3, c[0x0][0x360] ;  /* 0x0000d800ff037b82 */ /* 0x000e240000000800 */
[----:B0-----:R-:W-:-:S05]  /*0050*/  IMAD R2, R3, UR4, R2 ;  /* 0x0000000403027c24 */ /* 0x001fca000f8e0202 */
[----:B-1----:R-:W-:-:S13]  /*0060*/  ISETP.GE.AND P0, PT, R2, UR5, PT ;  /* 0x0000000502007c0c */ /* 0x002fda000bf06270 */
[----:B------:R-:W-:Y:S05]  /*0070*/  @P0 EXIT ;  /* 0x000000000000094d */ /* 0x000fea0003800000 */
[----:B------:R-:W0:Y:S01]  /*0080*/  LDCU UR7, c[0x0][0x370] ;  /* 0x00006e00ff0777ac */ /* 0x000e220008000800 */
[----:B------:R-:W1:Y:S01]  /*0090*/  LDCU.64 UR4, c[0x0][0x358] ;  /* 0x00006b00ff0477ac */ /* 0x000e620008000a00 */
[----:B------:R-:W2:Y:S01]  /*00a0*/  LDCU UR6, c[0x0][0x3f4] ;  /* 0x00007e80ff0677ac */ /* 0x000ea20008000800 */
[----:B0-----:R-:W-:-:S07]  /*00b0*/  IMAD R3, R3, UR7, RZ ;  /* 0x0000000703037c24 */ /* 0x001fce000f8e02ff */
.L_x_16:
[----:B----4-:R-:W0:Y:S01]  /*00c0*/  LDC.64 R10, c[0x0][0x390] ;  /* 0x0000e400ff0a7b82 */ /* 0x010e220000000a00 */
[----:B------:R-:W-:-:S07]  /*00d0*/  LEA R4, R2, R2, 0x1 ;  /* 0x0000000202047211 */ /* 0x000fce00078e08ff */
[----:B------:R-:W3:Y:S08]  /*00e0*/  LDC.64 R12, c[0x0][0x3a8] ;  /* 0x0000ea00ff0c7b82 */ /* 0x000ef00000000a00 */
[----:B------:R-:W4:Y:S01]  /*00f0*/  LDC.64 R14, c[0x0][0x3b0] ;  /* 0x0000ec00ff0e7b82 */ /* 0x000f220000000a00 */
[----:B0-----:R-:W-:-:S05]  /*0100*/  IMAD.WIDE R10, R4, 0x4, R10 ;  /* 0x00000004040a7825 */ /* 0x001fca00078e020a */
[----:B-1----:R-:W2:Y:S04]  /*0110*/  LDG.E R5, desc[UR4][R10.64+0x4] ;  /* 0x000004040a057981 */ /* 0x002ea8000c1e1900 */
[----:B------:R-:W2:Y:S04]  /*0120*/  LDG.E R6, desc[UR4][R10.64] ;  /* 0x000000040a067981 */ /* 0x000ea8000c1e1900 */
[----:B------:R-:W2:Y:S01]  /*0130*/  LDG.E R7, desc[UR4][R10.64+0x8] ;  /* 0x000008040a077981 */ /* 0x000ea2000c1e1900 */
[----:B---3--:R-:W-:-:S04]  /*0140*/  IMAD.WIDE R12, R2, 0x4, R12 ;  /* 0x00000004020c7825 */ /* 0x008fc800078e020c */
[----:B----4-:R-:W-:Y:S01]  /*0150*/  IMAD.WIDE R14, R2, 0x4, R14 ;  /* 0x00000004020e7825 */ /* 0x010fe200078e020e */
[----:B------:R0:W5:Y:S04]  /*0160*/  LDG.E R20, desc[UR4][R12.64] ;  /* 0x000000040c147981 */ /* 0x000168000c1e1900 */
[----:B------:R0:W5:Y:S01]  /*0170*/  LDG.E R21, desc[UR4][R14.64] ;  /* 0x000000040e157981 */ /* 0x000162000c1e1900 */
[----:B------:R-:W-:Y:S01]  /*0180*/  BSSY.RECONVERGENT B0, `(.L_x_0) ;  /* 0x000000f000007945 */ /* 0x000fe20003800200 */
[----:B--2---:R-:W-:-:S04]  /*0190*/  FMUL R9, R5, R5 ;  /* 0x0000000505097220 */ /* 0x004fc80000400000 */
[----:B------:R-:W-:-:S04]  /*01a0*/  FFMA R8, R6, R6, R9 ;  /* 0x0000000606087223 */ /* 0x000fc80000000009 */
[----:B------:R-:W-:-:S04]  /*01b0*/  FFMA R8, R7, R7, R8 ;  /* 0x0000000707087223 */ /* 0x000fc80000000008 */
[----:B------:R0:W1:Y:S01]  /*01c0*/  MUFU.RSQ R17, R8 ;  /* 0x0000000800117308 */ /* 0x0000620000001400 */
[----:B------:R-:W-:-:S04]  /*01d0*/  IADD3 R0, PT, PT, R8, -0xd000000, RZ ;  /* 0xf300000008007810 */ /* 0x000fc80007ffe0ff */
[----:B------:R-:W-:-:S13]  /*01e0*/  ISETP.GT.U32.AND P0, PT, R0, 0x727fffff, PT ;  /* 0x727fffff0000780c */ /* 0x000fda0003f04070 */
[----:B01----:R-:W-:Y:S05]  /*01f0*/  @!P0 BRA `(.L_x_1) ;  /* 0x00000000000c8947 */ /* 0x003fea0003800000 */
[----:B------:R-:W-:-:S07]  /*0200*/  MOV R13, 0x220 ;  /* 0x00000220000d7802 */ /* 0x000fce0000000f00 */
[----:B-----5:R-:W-:Y:S05]  /*0210*/  CALL.REL.NOINC `($__internal_2_$__cuda_sm20_sqrt_rn_f32_slowpath) ;  /* 0x0000002c005c7944 */ /* 0x020fea0003c00000 */
[----:B------:R-:W-:Y:S05]  /*0220*/  BRA `(.L_x_2) ;  /* 0x0000000000107947 */ /* 0x000fea0003800000 */
.L_x_1:
[----:B------:R-:W-:Y:S01]  /*0230*/  FMUL.FTZ R9, R8, R17 ;  /* 0x0000001108097220 */ /* 0x000fe20000410000 */
[----:B------:R-:W-:-:S03]  /*0240*/  FMUL.FTZ R10, R17, 0.5 ;  /* 0x3f000000110a7820 */ /* 0x000fc60000410000 */
[----:B------:R-:W-:-:S04]  /*0250*/  FFMA R0, -R9, R9, R8 ;  /* 0x0000000909007223 */ /* 0x000fc80000000108 */
[----:B------:R-:W-:-:S07]  /*0260*/  FFMA R9, R0, R10, R9 ;  /* 0x0000000a00097223 */ /* 0x000fce0000000009 */
.L_x_2:
[----:B------:R-:W-:Y:S05]  /*0270*/  BSYNC.RECONVERGENT B0 ;  /* 0x0000000000007941 */ /* 0x000fea0003800200 */
.L_x_0:
[----:B-----5:R-:W0:Y:S01]  /*0280*/  I2F.F64 R10, R20 ;  /* 0x00000014000a7312 */ /* 0x020e220000201c00 */
[----:B------:R-:W-:Y:S07]  /*0290*/  BSSY.RECONVERGENT B0, `(.L_x_3) ;  /* 0x0000013000007945 */ /* 0x000fee0003800200 */
[----:B------:R-:W1:Y:S01]  /*02a0*/  I2F.F64 R12, R21 ;  /* 0x00000015000c7312 */ /* 0x000e620000201c00 */
[----:B0-----:R-:W-:-:S07]  /*02b0*/  DMUL R16, R10, 34 ;  /* 0x404100000a107828 */ /* 0x001fce0000000000 */
[----:B------:R-:W0:Y:S01]  /*02c0*/  F2F.F32.F64 R11, R16 ;  /* 0x00000010000b7310 */ /* 0x000e220000301000 */
[----:B-1----:R-:W-:-:S10]  /*02d0*/  DMUL R12, R12, 34 ;  /* 0x404100000c0c7828 */ /* 0x002fd40000000000 */
[----:B------:R1:W2:Y:S01]  /*02e0*/  F2F.F32.F64 R13, R12 ;  /* 0x0000000c000d7310 */ /* 0x0002a20000301000 */
[----:B0-----:R-:W-:-:S05]  /*02f0*/  FADD R10, -R11, 83 ;  /* 0x42a600000b0a7421 */ /* 0x001fca0000000100 */
[----:B------:R-:W-:Y:S02]  /*0300*/  FSETP.NEU.AND P0, PT, R10, RZ, PT ;  /* 0x000000ff0a00720b */ /* 0x000fe40003f0d000 */
[----:B------:R1:W0:Y:S11]  /*0310*/  F2F.F64.F32 R14, R10 ;  /* 0x0000000a000e7310 */ /* 0x0002360000201800 */
[----:B------:R-:W-:Y:S01]  /*0320*/  @!P0 CS2R R18, SRZ ;  /* 0x0000000000128805 */ /* 0x000fe2000001ff00 */
[----:B-12---:R-:W-:Y:S06]  /*0330*/  @!P0 BRA `(.L_x_4) ;  /* 0x0000000000208947 */ /* 0x006fec0003800000 */
[----:B0-----:R-:W-:Y:S01]  /*0340*/  DADD R32, -RZ, |R14| ;  /* 0x00000000ff207229 */ /* 0x001fe2000000050e */
[----:B------:R-:W-:Y:S02]  /*0350*/  ISETP.GE.AND P0, PT, R15, RZ, PT ;  /* 0x000000ff0f00720c */ /* 0x000fe40003f06270 */
[----:B------:R-:W-:Y:S02]  /*0360*/  MOV R42, 0xd70a3d71 ;  /* 0xd70a3d71002a7802 */ /* 0x000fe40000000f00 */
[----:B------:R-:W-:Y:S02]  /*0370*/  MOV R43, 0x3fcd70a3 ;  /* 0x3fcd70a3002b7802 */ /* 0x000fe40000000f00 */
[----:B------:R-:W-:-:S07]  /*0380*/  MOV R0, 0x3a0 ;  /* 0x000003a000007802 */ /* 0x000fce0000000f00 */
[----:B------:R-:W-:Y:S05]  /*0390*/  CALL.REL.NOINC `($_Z23kernelgpuPairaGradient1IfEvPT_S1_S1_S1_S1_PiS2_S2_S2_S1_S1_S2_iiiiii$__internal_accurate_pow) ;  /* 0x0000002c00587944 */ /* 0x000fea0003c00000 */
[----:B------:R-:W-:Y:S02]  /*03a0*/  FSEL R18, R22, RZ, P0 ;  /* 0x000000ff16127208 */ /* 0x000fe40000000000 */
[----:B------:R-:W-:-:S07]  /*03b0*/  FSEL R19, R26, -QNAN , P0 ;  /* 0xfff800001a137808 */ /* 0x000fce0000000000 */
.L_x_4:
[----:B------:R-:W-:Y:S05]  /*03c0*/  BSYNC.RECONVERGENT B0 ;  /* 0x0000000000007941 */ /* 0x000fea0003800200 */
.L_x_3:
[----:B------:R-:W-:Y:S01]  /*03d0*/  UMOV UR8, 0xd70a3d71 ;  /* 0xd70a3d7100087882 */ /* 0x000fe20000000000 */
[----:B------:R-:W-:Y:S01]  /*03e0*/  UMOV UR9, 0x3fcd70a3 ;  /* 0x3fcd70a300097882 */ /* 0x000fe20000000000 */
[C---:B0-----:R-:W-:Y:S01]  /*03f0*/  DSETP.NEU.AND P1, PT, |R14|.reuse, +INF , PT ;  /* 0x7ff000000e00742a */ /* 0x041fe20003f2d200 */
[----:B------:R-:W-:Y:S01]  /*0400*/  FADD R12, -R13, 83 ;  /* 0x42a600000d0c7421 */ /* 0x000fe20000000100 */
[----:B------:R-:W-:Y:S01]  /*0410*/  DADD R16, R14, UR8 ;  /* 0x000000080e107e29 */ /* 0x000fe20008000000 */
[----:B------:R-:W-:Y:S02]  /*0420*/  BSSY.RECONVERGENT B0, `(.L_x_5) ;  /* 0x0000014000007945 */ /* 0x000fe40003800200 */
[----:B------:R-:W-:Y:S07]  /*0430*/  F2F.F64.F32 R14, R12 ;  /* 0x0000000c000e7310 */ /* 0x000fee0000201800 */
[----:B------:R-:W-:-:S04]  /*0440*/  LOP3.LUT R16, R17, 0x7ff00000, RZ, 0xc0, !PT ;  /* 0x7ff0000011107812 */ /* 0x000fc800078ec0ff */
[----:B------:R-:W-:-:S04]  /*0450*/  ISETP.NE.AND P0, PT, R16, 0x7ff00000, PT ;  /* 0x7ff000001000780c */ /* 0x000fc80003f05270 */
[----:B------:R-:W-:Y:S02]  /*0460*/  @!P1 FSEL R18, R18, RZ, P0 ;  /* 0x000000ff12129208 */ /* 0x000fe40000000000 */
[----:B------:R-:W-:Y:S02]  /*0470*/  @!P1 FSEL R19, R19, +QNAN , P0 ;  /* 0x7ff0000013139808 */ /* 0x000fe40000000000 */
[----:B------:R-:W-:Y:S02]  /*0480*/  FSETP.NEU.AND P1, PT, R12, RZ, PT ;  /* 0x000000ff0c00720b */ /* 0x000fe40003f2d000 */
[----:B------:R-:W0:Y:S01]  /*0490*/  F2F.F32.F64 R18, R18 ;  /* 0x0000001200127310 */ /* 0x000e220000301000 */
[----:B------:R-:W-:-:S10]  /*04a0*/  FSETP.NEU.AND P0, PT, R10, 1, PT ;  /* 0x3f8000000a00780b */ /* 0x000fd40003f0d000 */
[----:B------:R-:W-:Y:S02]  /*04b0*/  @!P1 CS2R R16, SRZ ;  /* 0x0000000000109805 */ /* 0x000fe4000001ff00 */
[----:B0-----:R-:W-:Y:S01]  /*04c0*/  FSEL R10, R18, 1, P0 ;  /* 0x3f800000120a7808 */ /* 0x001fe20000000000 */
[----:B------:R-:W-:Y:S06]  /*04d0*/  @!P1 BRA `(.L_x_6) ;  /* 0x0000000000209947 */ /* 0x000fec0003800000 */
[----:B------:R-:W-:Y:S01]  /*04e0*/  DADD R32, -RZ, |R14| ;  /* 0x00000000ff207229 */ /* 0x000fe2000000050e */
[----:B------:R-:W-:Y:S02]  /*04f0*/  ISETP.GE.AND P0, PT, R15, RZ, PT ;  /* 0x000000ff0f00720c */ /* 0x000fe40003f06270 */
[----:B------:R-:W-:Y:S02]  /*0500*/  MOV R42, 0xd70a3d71 ;  /* 0xd70a3d71002a7802 */ /* 0x000fe40000000f00 */
[----:B------:R-:W-:Y:S02]  /*0510*/  MOV R43, 0x3fcd70a3 ;  /* 0x3fcd70a3002b7802 */ /* 0x000fe40000000f00 */
[----:B------:R-:W-:-:S07]  /*0520*/  MOV R0, 0x540 ;  /* 0x0000054000007802 */ /* 0x000fce0000000f00 */
[----:B------:R-:W-:Y:S05]  /*0530*/  CALL.REL.NOINC `($_Z23kernelgpuPairaGradient1IfEvPT_S1_S1_S1_S1_PiS2_S2_S2_S1_S1_S2_iiiiii$__internal_accurate_pow) ;  /* 0x0000002800f07944 */ /* 0x000fea0003c00000 */
[----:B------:R-:W-:Y:S02]  /*0540*/  FSEL R16, R22, RZ, P0 ;  /* 0x000000ff16107208 */ /* 0x000fe40000000000 */
[----:B------:R-:W-:-:S07]  /*0550*/  FSEL R17, R26, -QNAN , P0 ;  /* 0xfff800001a117808 */ /* 0x000fce0000000000 */
.L_x_6:
[----:B------:R-:W-:Y:S05]  /*0560*/  BSYNC.RECONVERGENT B0 ;  /* 0x0000000000007941 */ /* 0x000fea0003800200 */
.L_x_5:
[----:B------:R-:W0:Y:S01]  /*0570*/  F2F.F64.F32 R20, R10 ;  /* 0x0000000a00147310 */ /* 0x000e220000201800 */
[----:B------:R-:W-:Y:S01]  /*0580*/  UMOV UR8, 0x61f3bcfb ;  /* 0x61f3bcfb00087882 */ /* 0x000fe20000000000 */
[----:B------:R-:W-:Y:S01]  /*0590*/  UMOV UR9, 0x403caf7d ;  /* 0x403caf7d00097882 */ /* 0x000fe20000000000 */
[----:B------:R-:W-:Y:S01]  /*05a0*/  UMOV UR20, 0xd70a3d71 ;  /* 0xd70a3d7100147882 */ /* 0x000fe20000000000 */
[----:B------:R-:W-:Y:S01]  /*05b0*/  UMOV UR21, 0x3fcd70a3 ;  /* 0x3fcd70a300157882 */ /* 0x000fe20000000000 */
[----:B------:R-:W-:Y:S01]  /*05c0*/  DSETP.NEU.AND P1, PT, |R14|, +INF , PT ;  /* 0x7ff000000e00742a */ /* 0x000fe20003f2d200 */
[----:B------:R-:W-:Y:S01]  /*05d0*/  UMOV UR10, 0x4c487813 ;  /* 0x4c487813000a7882 */ /* 0x000fe20000000000 */
        /* <DEDUP_REMOVED lines=8> */
[C---:B0-----:R-:W-:Y:S01]  /*0660*/  DMUL R18, R20.reuse, UR8 ;  /* 0x0000000814127c28 */ /* 0x041fe20008000000 */
[----:B------:R-:W-:Y:S01]  /*0670*/  UMOV UR13, 0x400ce531 ;  /* 0x400ce531000d7882 */ /* 0x000fe20000000000 */
[C---:B------:R-:W-:Y:S01]  /*0680*/  DMUL R22, R20.reuse, UR10 ;  /* 0x0000000a14167c28 */ /* 0x040fe20008000000 */
[----:B------:R-:W-:Y:S01]  /*0690*/  UMOV UR16, 0xf4f6540a ;  /* 0xf4f6540a00107882 */ /* 0x000fe20000000000 */
[C---:B------:R-:W-:Y:S01]  /*06a0*/  DMUL R28, R20.reuse, UR14 ;  /* 0x0000000e141c7c28 */ /* 0x040fe20008000000 */
[----:B------:R-:W-:Y:S01]  /*06b0*/  UMOV UR17, 0x3feb84f1 ;  /* 0x3feb84f100117882 */ /* 0x000fe20000000000 */
[----:B------:R0:W-:Y:S01]  /*06c0*/  F2F.F32.F64 R37, R18 ;  /* 0x0000001200257310 */ /* 0x0001e20000301000 */
[C---:B------:R-:W-:Y:S01]  /*06d0*/  DMUL R42, R20.reuse, UR12 ;  /* 0x0000000c142a7c28 */ /* 0x040fe20008000000 */
[----:B------:R-:W-:Y:S01]  /*06e0*/  UMOV UR18, 0xe720725b ;  /* 0xe720725b00127882 */ /* 0x000fe20000000000 */
[----:B------:R-:W-:Y:S01]  /*06f0*/  DMUL R30, R20, UR16 ;  /* 0x00000010141e7c28 */ /* 0x000fe20008000000 */
[----:B------:R-:W-:Y:S01]  /*0700*/  UMOV UR19, 0x3fdb8ae3 ;  /* 0x3fdb8ae300137882 */ /* 0x000fe20000000000 */
[----:B------:R-:W-:Y:S01]  /*0710*/  UMOV UR24, 0x10dd2dc1 ;  /* 0x10dd2dc100187882 */ /* 0x000fe20000000000 */
[----:B------:R-:W-:Y:S01]  /*0720*/  UMOV UR25, 0x3ff3dc7e ;  /* 0x3ff3dc7e00197882 */ /* 0x000fe20000000000 */
[----:B------:R-:W-:Y:S01]  /*0730*/  UMOV UR28, 0xc1c79756 ;  /* 0xc1c79756001c7882 */ /* 0x000fe20000000000 */
[----:B------:R1:W-:Y:S01]  /*0740*/  F2F.F32.F64 R25, R22 ;  /* 0x0000001600197310 */ /* 0x0003e20000301000 */
[----:B------:R-:W-:Y:S01]  /*0750*/  UMOV UR29, 0x3fced889 ;  /* 0x3fced889001d7882 */ /* 0x000fe20000000000 */
[----:B0-----:R-:W-:Y:S01]  /*0760*/  DADD R18, R14, UR20 ;  /* 0x000000140e127e29 */ /* 0x001fe20008000000 */
[----:B------:R-:W-:Y:S01]  /*0770*/  UMOV UR20, 0xbecfc02d ;  /* 0xbecfc02d00147882 */ /* 0x000fe20000000000 */
[----:B------:R-:W-:Y:S01]  /*0780*/  UMOV UR21, 0x401b51cc ;  /* 0x401b51cc00157882 */ /* 0x000fe20000000000 */
[C---:B------:R-:W-:Y:S01]  /*0790*/  DMUL R26, R20.reuse, UR18 ;  /* 0x00000012141a7c28 */ /* 0x040fe20008000000 */
[----:B------:R-:W-:Y:S01]  /*07a0*/  UMOV UR30, 0x94eb88b2 ;  /* 0x94eb88b2001e7882 */ /* 0x000fe20000000000 */
[----:B------:R-:W-:Y:S01]  /*07b0*/  UMOV UR31, 0x3ff0685a ;  /* 0x3ff0685a001f7882 */ /* 0x000fe20000000000 */
[----:B------:R0:W-:Y:S01]  /*07c0*/  F2F.F32.F64 R0, R28 ;  /* 0x0000001c00007310 */ /* 0x0001e20000301000 */
[C---:B------:R-:W-:Y:S01]  /*07d0*/  DMUL R34, R20.reuse, UR24 ;  /* 0x0000001814227c28 */ /* 0x040fe20008000000 */
[----:B------:R-:W-:Y:S01]  /*07e0*/  FADD R11, R11, -83 ;  /* 0xc2a600000b0b7421 */ /* 0x000fe20000000000 */
[C---:B-1----:R-:W-:Y:S01]  /*07f0*/  DMUL R22, R20.reuse, UR20 ;  /* 0x0000001414167c28 */ /* 0x042fe20008000000 */
[----:B------:R-:W-:Y:S01]  /*0800*/  LOP3.LUT R15, R19, 0x7ff00000, RZ, 0xc0, !PT ;  /* 0x7ff00000130f7812 */ /* 0x000fe200078ec0ff */
[C---:B------:R-:W-:Y:S01]  /*0810*/  DMUL R18, R20.reuse, UR22 ;  /* 0x0000001614127c28 */ /* 0x040fe20008000000 */
[----:B------:R-:W-:Y:S02]  /*0820*/  BSSY.RECONVERGENT B0, `(.L_x_7) ;  /* 0x0000108000007945 */ /* 0x000fe40003800200 */
[----:B------:R-:W-:Y:S01]  /*0830*/  ISETP.NE.AND P0, PT, R15, 0x7ff00000, PT ;  /* 0x7ff000000f00780c */ /* 0x000fe20003f05270 */
[----:B------:R1:W-:Y:S01]  /*0840*/  F2F.F32.F64 R14, R22 ;  /* 0x00000016000e7310 */ /* 0x0003e20000301000 */
[----:B------:R-:W-:Y:S01]  /*0850*/  MOV R15, R16 ;  /* 0x00000010000f7202 */ /* 0x000fe20000000f00 */
[----:B0-----:R-:W-:Y:S01]  /*0860*/  DMUL R28, R20, UR26 ;  /* 0x0000001a141c7c28 */ /* 0x001fe20008000000 */
[----:B------:R-:W-:-:S02]  /*0870*/  @!P1 FSEL R17, R17, +QNAN , P0 ;  /* 0x7ff0000011119808 */ /* 0x000fc40000000000 */
[----:B------:R-:W-:Y:S02]  /*0880*/  @!P1 FSEL R15, R15, RZ, P0 ;  /* 0x000000ff0f0f9208 */ /* 0x000fe40000000000 */
[----:B------:R-:W-:Y:S01]  /*0890*/  FSETP.NEU.AND P0, PT, R12, 1, PT ;  /* 0x3f8000000c00780b */ /* 0x000fe20003f0d000 */
[----:B------:R-:W-:Y:S01]  /*08a0*/  F2F.F32.F64 R16, R18 ;  /* 0x0000001200107310 */ /* 0x000fe20000301000 */
[----:B------:R-:W-:Y:S02]  /*08b0*/  MOV R12, 0x437c0000 ;  /* 0x437c0000000c7802 */ /* 0x000fe40000000f00 */
[----:B-1----:R-:W-:Y:S02]  /*08c0*/  MOV R22, R15 ;  /* 0x0000000f00167202 */ /* 0x002fe40000000f00 */
[----:B------:R-:W-:-:S03]  /*08d0*/  MOV R23, R17 ;  /* 0x0000001100177202 */ /* 0x000fc60000000f00 */
[----:B------:R-:W-:Y:S08]  /*08e0*/  F2F.F32.F64 R24, R28 ;  /* 0x0000001c00187310 */ /* 0x000ff00000301000 */
[----:B------:R0:W1:Y:S08]  /*08f0*/  F2F.F32.F64 R15, R22 ;  /* 0x00000016000f7310 */ /* 0x0000700000301000 */
[----:B------:R-:W-:Y:S01]  /*0900*/  F2F.F32.F64 R42, R42 ;  /* 0x0000002a002a7310 */ /* 0x000fe20000301000 */
[----:B0-----:R-:W-:-:S02]  /*0910*/  DMUL R22, R20, UR28 ;  /* 0x0000001c14167c28 */ /* 0x001fc40008000000 */
[----:B------:R-:W-:Y:S01]  /*0920*/  DMUL R20, R20, UR30 ;  /* 0x0000001e14147c28 */ /* 0x000fe20008000000 */
[----:B-1----:R-:W-:-:S04]  /*0930*/  FSEL R15, R15, 1, P0 ;  /* 0x3f8000000f0f7808 */ /* 0x002fc80000000000 */
[----:B------:R-:W-:Y:S08]  /*0940*/  F2F.F32.F64 R10, R30 ;  /* 0x0000001e000a7310 */ /* 0x000ff00000301000 */
[----:B------:R-:W0:Y:S08]  /*0950*/  F2F.F64.F32 R18, R15 ;  /* 0x0000000f00127310 */ /* 0x000e300000201800 */
[----:B------:R1:W-:Y:S01]  /*0960*/  F2F.F32.F64 R36, R22 ;  /* 0x0000001600247310 */ /* 0x0003e20000301000 */
[----:B0-----:R-:W-:-:S07]  /*0970*/  DMUL R28, R18, UR12 ;  /* 0x0000000c121c7c28 */ /* 0x001fce0008000000 */
[----:B------:R-:W-:Y:S01]  /*0980*/  F2F.F32.F64 R26, R26 ;  /* 0x0000001a001a7310 */ /* 0x000fe20000301000 */
[C---:B------:R-:W-:Y:S01]  /*0990*/  DMUL R40, R18.reuse, UR8 ;  /* 0x0000000812287c28 */ /* 0x040fe20008000000 */
[----:B------:R-:W-:Y:S01]  /*09a0*/  UMOV UR8, 0x5a938ee ;  /* 0x05a938ee00087882 */ /* 0x000fe20000000000 */
[C---:B------:R-:W-:Y:S01]  /*09b0*/  DMUL R30, R18.reuse, UR10 ;  /* 0x0000000a121e7c28 */ /* 0x040fe20008000000 */
[----:B------:R-:W-:Y:S01]  /*09c0*/  UMOV UR9, 0x3fa04449 ;  /* 0x3fa0444900097882 */ /* 0x000fe20000000000 */
[C---:B------:R-:W-:Y:S01]  /*09d0*/  DMUL R38, R18.reuse, UR18 ;  /* 0x0000001212267c28 */ /* 0x040fe20008000000 */
[----:B------:R-:W-:Y:S01]  /*09e0*/  UMOV UR10, 0x9e79e79e ;  /* 0x9e79e79e000a7882 */ /* 0x000fe20000000000 */
[C---:B-1----:R-:W-:Y:S01]  /*09f0*/  DMUL R22, R18.reuse, UR16 ;  /* 0x0000001012167c28 */ /* 0x042fe20008000000 */
[----:B------:R0:W1:Y:S01]  /*0a00*/  F2F.F32.F64 R15, R28 ;  /* 0x0000001c000f7310 */ /* 0x0000620000301000 */
[----:B------:R-:W-:Y:S01]  /*0a10*/  DMUL R44, R18, UR14 ;  /* 0x0000000e122c7c28 */ /* 0x000fe20008000000 */
[----:B------:R-:W-:Y:S01]  /*0a20*/  UMOV UR11, 0x3fde79e7 ;  /* 0x3fde79e7000b7882 */ /* 0x000fe20000000000 */
[----:B------:R-:W-:Y:S01]  /*0a30*/  UMOV UR12, 0xb2e9ccb8 ;  /* 0xb2e9ccb8000c7882 */ /* 0x000fe20000000000 */
[----:B------:R-:W-:Y:S01]  /*0a40*/  UMOV UR13, 0x3f9cd898 ;  /* 0x3f9cd898000d7882 */ /* 0x000fe20000000000 */
[----:B------:R-:W-:Y:S01]  /*0a50*/  UMOV UR14, 0xeb313be2 ;  /* 0xeb313be2000e7882 */ /* 0x000fe20000000000 */
[----:B------:R-:W-:-:S02]  /*0a60*/  UMOV UR15, 0x3fe050c5 ;  /* 0x3fe050c5000f7882 */ /* 0x000fc40000000000 */
[----:B------:R-:W2:Y:S01]  /*0a70*/  F2F.F32.F64 R40, R40 ;  /* 0x0000002800287310 */ /* 0x000ea20000301000 */
[----:B0-----:R-:W-:Y:S01]  /*0a80*/  DMUL R28, R18, UR24 ;  /* 0x00000018121c7c28 */ /* 0x001fe20008000000 */
[----:B-1----:R-:W-:Y:S01]  /*0a90*/  FADD R42, -R42, -R15 ;  /* 0x8000000f2a2a7221 */ /* 0x002fe20000000100 */
[----:B------:R-:W-:-:S05]  /*0aa0*/  MOV R15, 0x3bbb989d ;  /* 0x3bbb989d000f7802 */ /* 0x000fca0000000f00 */
[----:B------:R0:W-:Y:S01]  /*0ab0*/  F2F.F32.F64 R32, R30 ;  /* 0x0000001e00207310 */ /* 0x0001e20000301000 */
[----:B--2---:R-:W-:-:S07]  /*0ac0*/  FADD R40, -R37, -R40 ;  /* 0x8000002825287221 */ /* 0x004fce0000000100 */
[----:B------:R1:W-:Y:S01]  /*0ad0*/  F2F.F32.F64 R43, R38 ;  /* 0x00000026002b7310 */ /* 0x0003e20000301000 */
[----:B0-----:R-:W-:-:S07]  /*0ae0*/  DMUL R30, R18, UR22 ;  /* 0x00000016121e7c28 */ /* 0x001fce0008000000 */
[----:B------:R0:W2:Y:S01]  /*0af0*/  F2F.F32.F64 R41, R30 ;  /* 0x0000001e00297310 */ /* 0x0000a20000301000 */
[----:B-1----:R-:W-:-:S07]  /*0b00*/  FFMA.SAT R39, R42, R15, 0.5 ;  /* 0x3f0000002a277423 */ /* 0x002fce000000200f */
[----:B------:R1:W-:Y:S01]  /*0b10*/  F2F.F32.F64 R29, R28 ;  /* 0x0000001c001d7310 */ /* 0x0003e20000301000 */
[----:B0-----:R-:W-:Y:S01]  /*0b20*/  FFMA.RM R30, R39, R12, 12582913 ;  /* 0x4b400001271e7423 */ /* 0x001fe2000000400c */
[----:B------:R-:W-:-:S03]  /*0b30*/  FFMA.SAT R31, R40, R15, 0.5 ;  /* 0x3f000000281f7423 */ /* 0x000fc6000000200f */
[C---:B------:R-:W-:Y:S01]  /*0b40*/  FADD R39, R30.reuse, -12583039 ;  /* 0xcb40007f1e277421 */ /* 0x040fe20000000000 */
[----:B------:R-:W-:Y:S02]  /*0b50*/  SHF.L.U32 R30, R30, 0x17, RZ ;  /* 0x000000171e1e7819 */ /* 0x000fe400000006ff */
[----:B------:R0:W-:Y:S01]  /*0b60*/  F2F.F32.F64 R33, R20 ;  /* 0x0000001400217310 */ /* 0x0001e20000301000 */
[----:B--2---:R-:W-:Y:S01]  /*0b70*/  FADD R16, R16, R41 ;  /* 0x0000002910107221 */ /* 0x004fe20000000000 */
[----:B-1----:R-:W-:Y:S01]  /*0b80*/  FFMA.RM R28, R31, R12, 12582913 ;  /* 0x4b4000011f1c7423 */ /* 0x002fe2000000400c */
[----:B------:R-:W-:-:S03]  /*0b90*/  FFMA R39, R42, 1.4426950216293334961, -R39 ;  /* 0x3fb8aa3b2a277823 */ /* 0x000fc60000000827 */
[----:B------:R-:W-:Y:S01]  /*0ba0*/  FADD R31, R28, -12583039 ;  /* 0xcb40007f1c1f7421 */ /* 0x000fe20000000000 */
[----:B------:R-:W-:Y:S01]  /*0bb0*/  FFMA R38, R42, 1.925963033500011079e-08, R39 ;  /* 0x32a570602a267823 */ /* 0x000fe20000000027 */
[----:B------:R1:W2:Y:S02]  /*0bc0*/  F2F.F32.F64 R27, R22 ;  /* 0x00000016001b7310 */ /* 0x0002a40000301000 */
[----:B------:R-:W-:Y:S01]  /*0bd0*/  FFMA R39, R40, 1.4426950216293334961, -R31 ;  /* 0x3fb8aa3b28277823 */ /* 0x000fe2000000081f */
[----:B0-----:R-:W-:-:S03]  /*0be0*/  DMUL R20, R18, UR20 ;  /* 0x0000001412147c28 */ /* 0x001fc60008000000 */
[----:B------:R-:W-:Y:S01]  /*0bf0*/  FFMA R42, R40, 1.925963033500011079e-08, R39 ;  /* 0x32a57060282a7823 */ /* 0x000fe20000000027 */
[----:B------:R-:W-:Y:S01]  /*0c00*/  FADD R40, -R25, -R32 ;  /* 0x8000002019287221 */ /* 0x000fe20000000100 */
[----:B------:R-:W0:Y:S01]  /*0c10*/  F2F.F32.F64 R34, R34 ;  /* 0x0000002200227310 */ /* 0x000e220000301000 */
[----:B-1----:R-:W-:Y:S02]  /*0c20*/  DMUL R22, R18, UR26 ;  /* 0x0000001a12167c28 */ /* 0x002fe40008000000 */
[----:B------:R-:W-:Y:S01]  /*0c30*/  FFMA.SAT R25, R40, R15, 0.5 ;  /* 0x3f00000028197423 */ /* 0x000fe2000000200f */
[----:B--2---:R-:W-:-:S04]  /*0c40*/  FADD R10, R10, R27 ;  /* 0x0000001b0a0a7221 */ /* 0x004fc80000000000 */
[----:B------:R-:W1:Y:S01]  /*0c50*/  F2F.F32.F64 R17, R44 ;  /* 0x0000002c00117310 */ /* 0x000e620000301000 */
[----:B0-----:R-:W-:-:S07]  /*0c60*/  FADD R29, R34, R29 ;  /* 0x0000001d221d7221 */ /* 0x001fce0000000000 */
[----:B------:R0:W2:Y:S01]  /*0c70*/  F2F.F32.F64 R35, R20 ;  /* 0x0000001400237310 */ /* 0x0000a20000301000 */
[----:B-1----:R-:W-:-:S07]  /*0c80*/  FADD R0, -R0, -R17 ;  /* 0x8000001100007221 */ /* 0x002fce0000000100 */
[----:B------:R1:W3:Y:S01]  /*0c90*/  F2F.F32.F64 R45, R22 ;  /* 0x00000016002d7310 */ /* 0x0002e20000301000 */
[----:B0-----:R-:W-:Y:S01]  /*0ca0*/  DMUL R20, R18, UR28 ;  /* 0x0000001c12147c28 */ /* 0x001fe20008000000 */
[----:B------:R-:W-:Y:S01]  /*0cb0*/  FFMA.SAT R15, R0, R15, 0.5 ;  /* 0x3f000000000f7423 */ /* 0x000fe2000000200f */
[----:B--2---:R-:W-:-:S05]  /*0cc0*/  FADD R14, R14, R35 ;  /* 0x000000230e0e7221 */ /* 0x004fca0000000000 */
[----:B------:R-:W0:Y:S01]  /*0cd0*/  MUFU.EX2 R42, R42 ;  /* 0x0000002a002a7308 */ /* 0x000e220000000800 */
[----:B-1----:R-:W-:Y:S01]  /*0ce0*/  DMUL R22, R18, UR30 ;  /* 0x0000001e12167c28 */ /* 0x002fe20008000000 */
[-C--:B------:R-:W-:Y:S01]  /*0cf0*/  FFMA.RM R18, R25, R12.reuse, 12582913 ;  /* 0x4b40000119127423 */ /* 0x080fe2000000400c */
[----:B------:R-:W-:Y:S01]  /*0d00*/  FFMA.RM R12, R15, R12, 12582913 ;  /* 0x4b4000010f0c7423 */ /* 0x000fe2000000400c */
[----:B---3--:R-:W-:Y:S02]  /*0d10*/  FADD R45, R24, R45 ;  /* 0x0000002d182d7221 */ /* 0x008fe40000000000 */
[----:B------:R-:W-:Y:S02]  /*0d20*/  FADD R19, R18, -12583039 ;  /* 0xcb40007f12137421 */ /* 0x000fe40000000000 */
[----:B------:R-:W1:Y:S02]  /*0d30*/  MUFU.EX2 R31, R38 ;  /* 0x00000026001f7308 */ /* 0x000e640000000800 */
[----:B------:R-:W-:-:S04]  /*0d40*/  FFMA R19, R40, 1.4426950216293334961, -R19 ;  /* 0x3fb8aa3b28137823 */ /* 0x000fc80000000813 */
[----:B------:R-:W-:Y:S01]  /*0d50*/  FFMA R40, R40, 1.925963033500011079e-08, R19 ;  /* 0x32a5706028287823 */ /* 0x000fe20000000013 */
[----:B------:R-:W-:Y:S01]  /*0d60*/  SHF.L.U32 R19, R28, 0x17, RZ ;  /* 0x000000171c137819 */ /* 0x000fe200000006ff */
[----:B------:R-:W-:Y:S04]  /*0d70*/  F2F.F32.F64 R37, R20 ;  /* 0x0000001400257310 */ /* 0x000fe80000301000 */
[----:B0-----:R-:W-:-:S04]  /*0d80*/  FMUL R42, R19, R42 ;  /* 0x0000002a132a7220 */ /* 0x001fc80000400000 */
[----:B------:R0:W2:Y:S01]  /*0d90*/  MUFU.EX2 R28, R40 ;  /* 0x00000028001c7308 */ /* 0x0000a20000000800 */
[----:B------:R-:W-:Y:S01]  /*0da0*/  FMUL R19, R42, R29 ;  /* 0x0000001d2a137220 */ /* 0x000fe20000400000 */
[----:B------:R-:W-:Y:S01]  /*0db0*/  SHF.L.U32 R29, R18, 0x17, RZ ;  /* 0x00000017121d7819 */ /* 0x000fe200000006ff */
[----:B-1----:R-:W-:-:S05]  /*0dc0*/  FMUL R25, R30, R31 ;  /* 0x0000001f1e197220 */ /* 0x002fca0000400000 */
[----:B------:R-:W-:Y:S01]  /*0dd0*/  F2F.F64.F32 R38, R25 ;  /* 0x0000001900267310 */ /* 0x000fe20000201800 */
[----:B0-----:R-:W-:-:S07]  /*0de0*/  SHF.L.U32 R40, R12, 0x17, RZ ;  /* 0x000000170c287819 */ /* 0x001fce00000006ff */
[----:B------:R-:W0:Y:S01]  /*0df0*/  F2F.F64.F32 R20, R19 ;  /* 0x0000001300147310 */ /* 0x000e220000201800 */
[----:B--2---:R-:W-:Y:S01]  /*0e00*/  FMUL R24, R29, R28 ;  /* 0x0000001c1d187220 */ /* 0x004fe20000400000 */
[----:B------:R-:W-:Y:S01]  /*0e10*/  FADD R29, R12, -12583039 ;  /* 0xcb40007f0c1d7421 */ /* 0x000fe20000000000 */
[----:B------:R-:W-:Y:S02]  /*0e20*/  FADD R12, R26, R43 ;  /* 0x0000002b1a0c7221 */ /* 0x000fe40000000000 */
[----:B------:R-:W-:Y:S01]  /*0e30*/  FMUL R17, R24, R45 ;  /* 0x0000002d18117220 */ /* 0x000fe20000400000 */
[C---:B------:R-:W-:Y:S02]  /*0e40*/  FFMA R29, R0.reuse, 1.4426950216293334961, -R29 ;  /* 0x3fb8aa3b001d7823 */ /* 0x040fe4000000081d */
[----:B------:R1:W2:Y:S02]  /*0e50*/  F2F.F32.F64 R32, R22 ;  /* 0x0000001600207310 */ /* 0x0002a40000301000 */
[----:B------:R-:W-:Y:S01]  /*0e60*/  FFMA R34, R0, 1.925963033500011079e-08, R29 ;  /* 0x32a5706000227823 */ /* 0x000fe2000000001d */
[----:B0-----:R-:W-:-:S05]  /*0e70*/  DMUL R20, R20, UR10 ;  /* 0x0000000a14147c28 */ /* 0x001fca0008000000 */
[----:B------:R-:W0:Y:S01]  /*0e80*/  MUFU.EX2 R29, R34 ;  /* 0x00000022001d7308 */ /* 0x000e220000000800 */
[----:B-1----:R-:W-:Y:S01]  /*0e90*/  DMUL R22, R38, UR8 ;  /* 0x0000000826167c28 */ /* 0x002fe20008000000 */
[----:B------:R-:W-:Y:S01]  /*0ea0*/  UMOV UR8, 0xf4214501 ;  /* 0xf421450100087882 */ /* 0x000fe20000000000 */
[----:B------:R-:W-:Y:S01]  /*0eb0*/  UMOV UR9, 0x3f6a2a0b ;  /* 0x3f6a2a0b00097882 */ /* 0x000fe20000000000 */
[----:B--2---:R-:W-:-:S04]  /*0ec0*/  FADD R33, R33, R32 ;  /* 0x0000002021217221 */ /* 0x004fc80000000000 */
[----:B------:R-:W-:Y:S08]  /*0ed0*/  F2F.F64.F32 R44, R24 ;  /* 0x00000018002c7310 */ /* 0x000ff00000201800 */
[----:B------:R-:W1:Y:S01]  /*0ee0*/  F2F.F64.F32 R30, R17 ;  /* 0x00000011001e7310 */ /* 0x000e620000201800 */
[----:B0-----:R-:W-:-:S04]  /*0ef0*/  FMUL R40, R40, R29 ;  /* 0x0000001d28287220 */ /* 0x001fc80000400000 */
[----:B------:R-:W-:-:S03]  /*0f00*/  FMUL R33, R40, R33 ;  /* 0x0000002128217220 */ /* 0x000fc60000400000 */
[----:B------:R-:W-:Y:S01]  /*0f10*/  F2F.F32.F64 R18, R22 ;  /* 0x0000001600127310 */ /* 0x000fe20000301000 */
[----:B-1----:R-:W-:-:S07]  /*0f20*/  DMUL R30, R30, UR10 ;  /* 0x0000000a1e1e7c28 */ /* 0x002fce0008000000 */
[----:B------:R-:W0:Y:S08]  /*0f30*/  F2F.F64.F32 R22, R42 ;  /* 0x0000002a00167310 */ /* 0x000e300000201800 */
[----:B------:R-:W1:Y:S08]  /*0f40*/  F2F.F64.F32 R28, R40 ;  /* 0x00000028001c7310 */ /* 0x000e700000201800 */
[----:B------:R2:W-:Y:S08]  /*0f50*/  F2F.F32.F64 R15, R20 ;  /* 0x00000014000f7310 */ /* 0x0005f00000301000 */
[----:B------:R-:W-:Y:S01]  /*0f60*/  F2F.F32.F64 R0, R30 ;  /* 0x0000001e00007310 */ /* 0x000fe20000301000 */
[----:B--2---:R-:W-:Y:S01]  /*0f70*/  DMUL R20, R44, UR8 ;  /* 0x000000082c147c28 */ /* 0x004fe20008000000 */
[----:B------:R-:W-:Y:S01]  /*0f80*/  UMOV UR8, 0xe7630879 ;  /* 0xe763087900087882 */ /* 0x000fe20000000000 */
[----:B------:R-:W-:-:S05]  /*0f90*/  UMOV UR9, 0x3f9519e3 ;  /* 0x3f9519e300097882 */ /* 0x000fca0000000000 */
[----:B------:R0:W2:Y:S02]  /*0fa0*/  F2F.F32.F64 R27, R20 ;  /* 0x00000014001b7310 */ /* 0x0000a40000301000 */
[----:B0-----:R-:W-:Y:S01]  /*0fb0*/  DMUL R20, R22, UR8 ;  /* 0x0000000816147c28 */ /* 0x001fe20008000000 */
[----:B------:R-:W-:Y:S01]  /*0fc0*/  UMOV UR8, 0xa6023d07 ;  /* 0xa6023d0700087882 */ /* 0x000fe20000000000 */
[----:B------:R-:W-:Y:S02]  /*0fd0*/  UMOV UR9, 0x3fad98e9 ;  /* 0x3fad98e900097882 */ /* 0x000fe40000000000 */
[----:B-1----:R-:W-:Y:S01]  /*0fe0*/  DMUL R30, R28, UR8 ;  /* 0x000000081c1e7c28 */ /* 0x002fe20008000000 */
[----:B------:R-:W-:Y:S01]  /*0ff0*/  UMOV UR8, 0xdf8b4894 ;  /* 0xdf8b489400087882 */ /* 0x000fe20000000000 */
[----:B------:R-:W-:Y:S01]  /*1000*/  UMOV UR9, 0x3fb1147f ;  /* 0x3fb1147f00097882 */ /* 0x000fe20000000000 */
[----:B------:R0:W1:Y:S01]  /*1010*/  F2F.F32.F64 R26, R20 ;  /* 0x00000014001a7310 */ /* 0x0000620000301000 */
[----:B------:R-:W-:Y:S01]  /*1020*/  DMUL R34, R38, UR8 ;  /* 0x0000000826227c28 */ /* 0x000fe20008000000 */
[----:B------:R-:W-:Y:S01]  /*1030*/  UMOV UR8, 0xf3895541 ;  /* 0xf389554100087882 */ /* 0x000fe20000000000 */
[----:B------:R-:W-:Y:S01]  /*1040*/  UMOV UR9, 0x3f7b78f2 ;  /* 0x3f7b78f200097882 */ /* 0x000fe20000000000 */
[----:B--2---:R-:W-:-:S04]  /*1050*/  FADD R27, R18, R27 ;  /* 0x0000001b121b7221 */ /* 0x004fc80000000000 */
[----:B------:R2:W3:Y:S01]  /*1060*/  F2F.F32.F64 R30, R30 ;  /* 0x0000001e001e7310 */ /* 0x0004e20000301000 */
[C---:B0-----:R-:W-:Y:S01]  /*1070*/  DMUL R20, R44.reuse, UR8 ;  /* 0x000000082c147c28 */ /* 0x041fe20008000000 */
[----:B------:R-:W-:Y:S01]  /*1080*/  UMOV UR8, 0x195b2f4c ;  /* 0x195b2f4c00087882 */ /* 0x000fe20000000000 */
[----:B------:R-:W-:Y:S01]  /*1090*/  UMOV UR9, 0x3fa627fc ;  /* 0x3fa627fc00097882 */ /* 0x000fe20000000000 */
[----:B------:R-:W-:Y:S01]  /*10a0*/  DMUL R44, R44, UR12 ;  /* 0x0000000c2c2c7c28 */ /* 0x000fe20008000000 */
[----:B-1----:R-:W-:-:S03]  /*10b0*/  FADD R27, R26, R27 ;  /* 0x0000001b1a1b7221 */ /* 0x002fc60000000000 */
[----:B------:R-:W-:Y:S01]  /*10c0*/  F2F.F32.F64 R35, R34 ;  /* 0x0000002200237310 */ /* 0x000fe20000301000 */
[----:B------:R-:W-:Y:S01]  /*10d0*/  MOV R26, 0x42c80000 ;  /* 0x42c80000001a7802 */ /* 0x000fe20000000f00 */
[----:B--2---:R-:W-:Y:S01]  /*10e0*/  FADD R31, R36, R37 ;  /* 0x00000025241f7221 */ /* 0x004fe20000000000 */
[----:B------:R-:W-:Y:S01]  /*10f0*/  DMUL R36, R22, UR8 ;  /* 0x0000000816247c28 */ /* 0x000fe20008000000 */
[----:B------:R-:W-:Y:S01]  /*1100*/  UMOV UR8, 0x218259af ;  /* 0x218259af00087882 */ /* 0x000fe20000000000 */
[----:B------:R-:W-:Y:S01]  /*1110*/  UMOV UR9, 0x3fbf13c2 ;  /* 0x3fbf13c200097882 */ /* 0x000fe20000000000 */
[----:B------:R-:W-:Y:S01]  /*1120*/  FMUL R31, R25, R31 ;  /* 0x0000001f191f7220 */ /* 0x000fe20000400000 */
[----:B---3--:R-:W-:Y:S01]  /*1130*/  FADD R30, R30, R27 ;  /* 0x0000001b1e1e7221 */ /* 0x008fe20000000000 */
[----:B------:R0:W-:Y:S03]  /*1140*/  F2F.F32.F64 R34, R20 ;  /* 0x0000001400227310 */ /* 0x0001e60000301000 */
[----:B------:R-:W-:-:S04]  /*1150*/  FADD R15, R15, R30 ;  /* 0x0000001e0f0f7221 */ /* 0x000fc80000000000 */
[----:B------:R-:W-:Y:S01]  /*1160*/  FADD R15, R0, R15 ;  /* 0x0000000f000f7221 */ /* 0x000fe20000000000 */
[----:B------:R-:W-:Y:S01]  /*1170*/  F2F.F32.F64 R36, R36 ;  /* 0x0000002400247310 */ /* 0x000fe20000301000 */
[C---:B0-----:R-:W-:Y:S01]  /*1180*/  DMUL R20, R28.reuse, UR8 ;  /* 0x000000081c147c28 */ /* 0x041fe20008000000 */
[----:B------:R-:W-:Y:S01]  /*1190*/  UMOV UR8, 0xddebd902 ;  /* 0xddebd90200087882 */ /* 0x000fe20000000000 */
[----:B------:R-:W-:Y:S01]  /*11a0*/  UMOV UR9, 0x3fd1ef1f ;  /* 0x3fd1ef1f00097882 */ /* 0x000fe20000000000 */
[----:B------:R-:W-:Y:S02]  /*11b0*/  DMUL R28, R28, UR14 ;  /* 0x0000000e1c1c7c28 */ /* 0x000fe40008000000 */
[----:B------:R-:W-:Y:S02]  /*11c0*/  DMUL R38, R38, UR8 ;  /* 0x0000000826267c28 */ /* 0x000fe40008000000 */
[----:B------:R-:W-:Y:S08]  /*11d0*/  F2F.F32.F64 R37, R20 ;  /* 0x0000001400257310 */ /* 0x000ff00000301000 */
[----:B------:R-:W0:Y:S08]  /*11e0*/  F2F.F64.F32 R20, R31 ;  /* 0x0000001f00147310 */ /* 0x000e300000201800 */
[----:B------:R1:W-:Y:S01]  /*11f0*/  F2F.F32.F64 R38, R38 ;  /* 0x0000002600267310 */ /* 0x0003e20000301000 */
[----:B0-----:R-:W-:-:S07]  /*1200*/  DMUL R20, R20, UR10 ;  /* 0x0000000a14147c28 */ /* 0x001fce0008000000 */
[----:B------:R-:W0:Y:S01]  /*1210*/  F2F.F32.F64 R41, R44 ;  /* 0x0000002c00297310 */ /* 0x000e220000301000 */
[----:B-1----:R-:W-:Y:S01]  /*1220*/  FADD R39, R35, R34 ;  /* 0x0000002223277221 */ /* 0x002fe20000000000 */
[----:B------:R-:W-:-:S04]  /*1230*/  FMUL R35, R10, R10 ;  /* 0x0000000a0a237220 */ /* 0x000fc80000400000 */
[----:B------:R-:W-:Y:S02]  /*1240*/  FMUL R25, R25, R35 ;  /* 0x0000002319197220 */ /* 0x000fe40000400000 */
[----:B------:R-:W1:Y:S01]  /*1250*/  F2F.F32.F64 R32, R20 ;  /* 0x0000001400207310 */ /* 0x000e620000301000 */
[----:B0-----:R-:W-:-:S07]  /*1260*/  FADD R38, R38, R41 ;  /* 0x0000002926267221 */ /* 0x001fce0000000000 */
[----:B------:R-:W0:Y:S01]  /*1270*/  F2F.F64.F32 R20, R33 ;  /* 0x0000002100147310 */ /* 0x000e220000201800 */
[----:B-1----:R-:W-:-:S07]  /*1280*/  FADD R15, R32, R15 ;  /* 0x0000000f200f7221 */ /* 0x002fce0000000000 */
[----:B------:R-:W-:Y:S01]  /*1290*/  F2F.F32.F64 R28, R28 ;  /* 0x0000001c001c7310 */ /* 0x000fe20000301000 */
[----:B0-----:R-:W-:Y:S01]  /*12a0*/  DMUL R20, R20, UR10 ;  /* 0x0000000a14147c28 */ /* 0x001fe20008000000 */
[----:B------:R-:W-:Y:S01]  /*12b0*/  UMOV UR10, 0x810624dd ;  /* 0x810624dd000a7882 */ /* 0x000fe20000000000 */
[----:B------:R-:W-:Y:S02]  /*12c0*/  UMOV UR11, 0x3fc74395 ;  /* 0x3fc74395000b7882 */ /* 0x000fe40000000000 */
[----:B------:R-:W-:-:S03]  /*12d0*/  DMUL R22, R22, UR10 ;  /* 0x0000000a16167c28 */ /* 0x000fc60008000000 */
[----:B------:R-:W0:Y:S08]  /*12e0*/  F2F.F32.F64 R34, R20 ;  /* 0x0000001400227310 */ /* 0x000e300000301000 */
[----:B------:R-:W1:Y:S01]  /*12f0*/  F2F.F64.F32 R20, R25 ;  /* 0x0000001900147310 */ /* 0x000e620000201800 */
[----:B0-----:R-:W-:-:S07]  /*1300*/  FADD R34, R34, R15 ;  /* 0x0000000f22227221 */ /* 0x001fce0000000000 */
[----:B------:R-:W0:Y:S01]  /*1310*/  F2F.F32.F64 R35, R22 ;  /* 0x0000001600237310 */ /* 0x000e220000301000 */
[----:B-1----:R-:W-:Y:S01]  /*1320*/  DMUL R44, R20, UR8 ;  /* 0x00000008142c7c28 */ /* 0x002fe20008000000 */
[----:B------:R-:W-:Y:S01]  /*1330*/  UMOV UR8, 0x8ad5bbb2 ;  /* 0x8ad5bbb200087882 */ /* 0x000fe20000000000 */
[----:B------:R-:W-:Y:S01]  /*1340*/  FMUL R21, R12, R12 ;  /* 0x0000000c0c157220 */ /* 0x000fe20000400000 */
[----:B------:R-:W-:Y:S01]  /*1350*/  FMUL R20, R14, R14 ;  /* 0x0000000e0e147220 */ /* 0x000fe20000400000 */
[----:B------:R-:W-:Y:S02]  /*1360*/  UMOV UR9, 0x400b6d8a ;  /* 0x400b6d8a00097882 */ /* 0x000fe40000000000 */
[----:B------:R-:W-:Y:S01]  /*1370*/  FMUL R21, R24, R21 ;  /* 0x0000001518157220 */ /* 0x000fe20000400000 */
[----:B------:R-:W-:Y:S01]  /*1380*/  FMUL R42, R42, R20 ;  /* 0x000000142a2a7220 */ /* 0x000fe20000400000 */
[----:B------:R-:W-:Y:S01]  /*1390*/  FMUL R20, R16, R16 ;  /* 0x0000001010147220 */ /* 0x000fe20000400000 */
[----:B------:R1:W2:Y:S01]  /*13a0*/  F2F.F32.F64 R43, R44 ;  /* 0x0000002c002b7310 */ /* 0x0002a20000301000 */
[----:B0-----:R-:W-:-:S02]  /*13b0*/  FADD R35, R35, R38 ;  /* 0x0000002623237221 */ /* 0x001fc40000000000 */
[----:B------:R-:W-:Y:S02]  /*13c0*/  FMUL R40, R40, R20 ;  /* 0x0000001428287220 */ /* 0x000fe40000400000 */
[----:B------:R-:W-:-:S03]  /*13d0*/  FADD R28, R28, R35 ;  /* 0x000000231c1c7221 */ /* 0x000fc60000000000 */
[----:B------:R-:W0:Y:S01]  /*13e0*/  F2F.F64.F32 R24, R21 ;  /* 0x0000001500187310 */ /* 0x000e220000201800 */
[----:B-1----:R-:W-:Y:S01]  /*13f0*/  FADD R44, R36, R39 ;  /* 0x00000027242c7221 */ /* 0x002fe20000000000 */
[----:B------:R-:W-:-:S03]  /*1400*/  FADD R36, R13, -83 ;  /* 0xc2a600000d247421 */ /* 0x000fc60000000000 */
[----:B------:R-:W-:Y:S01]  /*1410*/  FADD R44, R37, R44 ;  /* 0x0000002c252c7221 */ /* 0x000fe20000000000 */
[----:B------:R-:W-:Y:S02]  /*1420*/  FMUL R11, R11, R36 ;  /* 0x000000240b0b7220 */ /* 0x000fe40000400000 */
[----:B------:R-:W1:Y:S01]  /*1430*/  F2F.F64.F32 R22, R42 ;  /* 0x0000002a00167310 */ /* 0x000e620000201800 */
[----:B--2---:R-:W-:Y:S01]  /*1440*/  FADD R43, R43, R34 ;  /* 0x000000222b2b7221 */ /* 0x004fe20000000000 */
[----:B------:R-:W-:-:S04]  /*1450*/  FADD R44, R19, R44 ;  /* 0x0000002c132c7221 */ /* 0x000fc80000000000 */
[----:B------:R-:W-:Y:S01]  /*1460*/  FADD R44, R17, R44 ;  /* 0x0000002c112c7221 */ /* 0x000fe20000000000 */
[----:B0-----:R-:W-:Y:S01]  /*1470*/  DMUL R24, R24, UR12 ;  /* 0x0000000c18187c28 */ /* 0x001fe20008000000 */
[----:B------:R-:W0:Y:S01]  /*1480*/  F2F.F64.F32 R20, R40 ;  /* 0x0000002800147310 */ /* 0x000e220000201800 */
[----:B------:R-:W-:Y:S01]  /*1490*/  FFMA R17, R9, R26, -400 ;  /* 0xc3c8000009117423 */ /* 0x000fe2000000001a */
[----:B------:R-:W-:Y:S01]  /*14a0*/  FADD R44, R31, R44 ;  /* 0x0000002c1f2c7221 */ /* 0x000fe20000000000 */
[----:B------:R-:W-:Y:S02]  /*14b0*/  HFMA2 R31, -RZ, RZ, 1.875, 0 ;  /* 0x3f800000ff1f7431 */ /* 0x000fe400000001ff */
[----:B------:R-:W-:Y:S01]  /*14c0*/  FMUL R0, |R17|, 2.8853900432586669922 ;  /* 0x4038aa3b11007820 */ /* 0x000fe20000400200 */
[----:B------:R-:W-:Y:S01]  /*14d0*/  FADD R44, R33, R44 ;  /* 0x0000002c212c7221 */ /* 0x000fe20000000000 */
[----:B-1----:R-:W-:Y:S01]  /*14e0*/  DMUL R22, R22, UR10 ;  /* 0x0000000a16167c28 */ /* 0x002fe20008000000 */
[C---:B------:R-:W-:Y:S01]  /*14f0*/  FSETP.GE.AND P0, PT, |R17|.reuse, 9.010913848876953125, PT ;  /* 0x41102cb41100780b */ /* 0x040fe20003f06200 */
[----:B------:R-:W1:Y:S01]  /*1500*/  F2F.F32.F64 R24, R24 ;  /* 0x0000001800187310 */ /* 0x000e620000301000 */
[----:B------:R-:W-:Y:S01]  /*1510*/  FMUL R18, R44, R11 ;  /* 0x0000000b2c127220 */ /* 0x000fe20000400000 */
[----:B------:R-:W-:Y:S01]  /*1520*/  FSETP.GE.AND P1, PT, |R17|, 0.60000002384185791016, PT ;  /* 0x3f19999a1100780b */ /* 0x000fe20003f26200 */
[----:B0-----:R-:W-:-:S05]  /*1530*/  DMUL R20, R20, UR14 ;  /* 0x0000000e14147c28 */ /* 0x001fca0008000000 */
[----:B------:R0:W2:Y:S01]  /*1540*/  F2F.F32.F64 R29, R22 ;  /* 0x00000016001d7310 */ /* 0x0000a20000301000 */
[----:B-1----:R-:W-:-:S07]  /*1550*/  FADD R24, R24, R43 ;  /* 0x0000002b18187221 */ /* 0x002fce0000000000 */
[----:B------:R-:W1:Y:S01]  /*1560*/  F2F.F32.F64 R20, R20 ;  /* 0x0000001400147310 */ /* 0x000e620000301000 */
[----:B0-----:R-:W-:Y:S01]  /*1570*/  FMUL R22, R28, R11 ;  /* 0x0000000b1c167220 */ /* 0x001fe20000400000 */
[----:B------:R-:W-:Y:S01]  /*1580*/  MOV R28, 0x3c80f082 ;  /* 0x3c80f082001c7802 */ /* 0x000fe20000000f00 */
[----:B--2---:R-:W-:-:S05]  /*1590*/  FADD R29, R29, R24 ;  /* 0x000000181d1d7221 */ /* 0x004fca0000000000 */
[----:B------:R-:W0:Y:S01]  /*15a0*/  MUFU.EX2 R0, R0 ;  /* 0x0000000000007308 */ /* 0x000e220000000800 */
[----:B-1----:R-:W-:-:S07]  /*15b0*/  FADD R20, R20, R29 ;  /* 0x0000001d14147221 */ /* 0x002fce0000000000 */
[----:B------:R-:W1:Y:S01]  /*15c0*/  F2F.F64.F32 R22, R22 ;  /* 0x0000001600167310 */ /* 0x000e620000201800 */
[----:B------:R-:W-:Y:S01]  /*15d0*/  FMUL R29, R17, R17 ;  /* 0x00000011111d7220 */ /* 0x000fe20000400000 */
[----:B------:R-:W-:-:S03]  /*15e0*/  FMUL R20, R20, R11 ;  /* 0x0000000b14147220 */ /* 0x000fc60000400000 */
[----:B------:R-:W-:-:S03]  /*15f0*/  FFMA R28, R29, R28, -0.052303962409496307373 ;  /* 0xbd563cae1d1c7423 */ /* 0x000fc6000000001c */
[----:B------:R-:W2:Y:S01]  /*1600*/  F2F.F64.F32 R18, R18 ;  /* 0x0000001200127310 */ /* 0x000ea20000201800 */
[----:B0-----:R-:W-:Y:S01]  /*1610*/  FADD R0, R0, 1 ;  /* 0x3f80000000007421 */ /* 0x001fe20000000000 */
[----:B-1----:R-:W-:-:S06]  /*1620*/  DMUL R22, R22, UR8 ;  /* 0x0000000816167c28 */ /* 0x002fcc0008000000 */
[----:B------:R-:W0:Y:S01]  /*1630*/  MUFU.RCP R0, R0 ;  /* 0x0000000000007308 */ /* 0x000e220000001000 */
[----:B------:R-:W-:Y:S01]  /*1640*/  UMOV UR8, 0x4b94b94a ;  /* 0x4b94b94a00087882 */ /* 0x000fe20000000000 */
[----:B------:R-:W-:Y:S02]  /*1650*/  UMOV UR9, 0x406ac8f9 ;  /* 0x406ac8f900097882 */ /* 0x000fe40000000000 */
[----:B--2---:R-:W-:-:S04]  /*1660*/  DMUL R26, R18, UR8 ;  /* 0x00000008121a7c28 */ /* 0x004fc80008000000 */
[----:B------:R-:W1:Y:S01]  /*1670*/  F2F.F64.F32 R20, R20 ;  /* 0x0000001400147310 */ /* 0x000e620000201800 */
[----:B------:R-:W-:Y:S01]  /*1680*/  UMOV UR8, 0xa2449628 ;  /* 0xa244962800087882 */ /* 0x000fe20000000000 */
[----:B------:R-:W-:-:S06]  /*1690*/  UMOV UR9, 0x3fd5f13b ;  /* 0x3fd5f13b00097882 */ /* 0x000fcc0000000000 */
[----:B------:R2:W-:Y:S08]  /*16a0*/  F2F.F32.F64 R13, R22 ;  /* 0x00000016000d7310 */ /* 0x0005f00000301000 */
[----:B------:R0:W-:Y:S01]  /*16b0*/  F2F.F32.F64 R26, R26 ;  /* 0x0000001a001a7310 */ /* 0x0001e20000301000 */
[----:B--2---:R-:W-:Y:S01]  /*16c0*/  DMUL R22, R18, UR8 ;  /* 0x0000000812167c28 */ /* 0x004fe20008000000 */
[----:B------:R-:W-:Y:S01]  /*16d0*/  UMOV UR8, 0x3c76faa2 ;  /* 0x3c76faa200087882 */ /* 0x000fe20000000000 */
[----:B------:R-:W-:-:S02]  /*16e0*/  UMOV UR9, 0x40356d94 ;  /* 0x40356d9400097882 */ /* 0x000fc40000000000 */
[----:B-1----:R-:W-:Y:S01]  /*16f0*/  DMUL R24, R20, UR8 ;  /* 0x0000000814187c28 */ /* 0x002fe20008000000 */
[----:B------:R-:W-:Y:S01]  /*1700*/  UMOV UR8, 0x137c5be5 ;  /* 0x137c5be500087882 */ /* 0x000fe20000000000 */
[----:B------:R-:W-:Y:S01]  /*1710*/  UMOV UR9, 0x3f8767b7 ;  /* 0x3f8767b700097882 */ /* 0x000fe20000000000 */
[----:B------:R1:W-:Y:S01]  /*1720*/  F2F.F32.F64 R15, R22 ;  /* 0x00000016000f7310 */ /* 0x0003e20000301000 */
[----:B0-----:R-:W-:Y:S01]  /*1730*/  FFMA R27, R0, -2, R31 ;  /* 0xc0000000001b7823 */ /* 0x001fe2000000001f */
[----:B------:R-:W-:Y:S01]  /*1740*/  FFMA R0, R29, R28, 0.1331529766321182251 ;  /* 0x3e0859411d007423 */ /* 0x000fe2000000001c */
[----:B------:R-:W-:-:S03]  /*1750*/  IADD3 R28, PT, PT, R9, 0x1800000, RZ ;  /* 0x01800000091c7810 */ /* 0x000fc60007ffe0ff */
[----:B------:R-:W-:Y:S01]  /*1760*/  FSEL R40, R27, 1, !P0 ;  /* 0x3f8000001b287808 */ /* 0x000fe20004000000 */
[C---:B------:R-:W-:Y:S01]  /*1770*/  FFMA R0, R29.reuse, R0, -0.33332768082618713379 ;  /* 0xbeaaa9ed1d007423 */ /* 0x040fe20000000000 */
[----:B------:R-:W-:Y:S01]  /*1780*/  LOP3.LUT R28, R28, 0x7f800000, RZ, 0xc0, !PT ;  /* 0x7f8000001c1c7812 */ /* 0x000fe200078ec0ff */
[----:B------:R-:W0:Y:S01]  /*1790*/  F2F.F32.F64 R25, R24 ;  /* 0x0000001800197310 */ /* 0x000e220000301000 */
[----:B-1----:R-:W-:Y:S01]  /*17a0*/  DMUL R22, R20, UR8 ;  /* 0x0000000814167c28 */ /* 0x002fe20008000000 */
[----:B------:R-:W-:Y:S01]  /*17b0*/  FFMA R0, R29, R0, RZ ;  /* 0x000000001d007223 */ /* 0x000fe200000000ff */
[----:B------:R-:W-:Y:S02]  /*17c0*/  ISETP.GT.U32.AND P0, PT, R28, 0x1ffffff, PT ;  /* 0x01ffffff1c00780c */ /* 0x000fe40003f04070 */
[--C-:B------:R-:W-:Y:S01]  /*17d0*/  LOP3.LUT R40, R40, 0x80000000, R17.reuse, 0xb8, !PT ;  /* 0x8000000028287812 */ /* 0x100fe200078eb811 */
[----:B------:R-:W-:Y:S02]  /*17e0*/  @!P1 FFMA R40, R17, R0, R17 ;  /* 0x0000000011289223 */ /* 0x000fe40000000011 */
[----:B------:R1:W2:Y:S02]  /*17f0*/  F2F.F32.F64 R36, R22 ;  /* 0x0000001600247310 */ /* 0x0002a40000301000 */
[----:B------:R-:W-:Y:S01]  /*1800*/  FMUL R37, R40, 0.5 ;  /* 0x3f00000028257820 */ /* 0x000fe20000400000 */
[----:B0-----:R-:W-:-:S05]  /*1810*/  FADD R17, R25, R26 ;  /* 0x0000001a19117221 */ /* 0x001fca0000000000 */
[----:B------:R-:W-:Y:S05]  /*1820*/  @P0 BRA `(.L_x_8) ;  /* 0x00000000000c0947 */ /* 0x000fea0003800000 */
[----:B-1----:R-:W-:-:S07]  /*1830*/  MOV R22, 0x1850 ;  /* 0x0000185000167802 */ /* 0x002fce0000000f00 */
[----:B--2---:R-:W-:Y:S05]  /*1840*/  CALL.REL.NOINC `($__internal_1_$__cuda_sm20_rcp_rn_f32_slowpath) ;  /* 0x0000001000fc7944 */ /* 0x004fea0003c00000 */
[----:B------:R-:W-:Y:S05]  /*1850*/  BRA `(.L_x_9) ;  /* 0x0000000000107947 */ /* 0x000fea0003800000 */
.L_x_8:
[----:B------:R-:W1:Y:S02]  /*1860*/  MUFU.RCP R0, R9 ;  /* 0x0000000900007308 */ /* 0x000e640000001000 */
[----:B-1----:R-:W-:-:S04]  /*1870*/  FFMA R22, R0, R9, -1 ;  /* 0xbf80000000167423 */ /* 0x002fc80000000009 */
[----:B------:R-:W-:-:S04]  /*1880*/  FADD.FTZ R39, -R22, -RZ ;  /* 0x800000ff16277221 */ /* 0x000fc80000010100 */
[----:B------:R-:W-:-:S07]  /*1890*/  FFMA R39, R0, R39, R0 ;  /* 0x0000002700277223 */ /* 0x000fce0000000000 */
.L_x_9:
[----:B------:R-:W-:Y:S05]  /*18a0*/  BSYNC.RECONVERGENT B0 ;  /* 0x0000000000007941 */ /* 0x000fea0003800200 */
.L_x_7:
[----:B------:R-:W-:Y:S01]  /*18b0*/  UMOV UR8, 0xc90771be ;  /* 0xc90771be00087882 */ /* 0x000fe20000000000 */
[----:B------:R-:W-:Y:S01]  /*18c0*/  UMOV UR9, 0x4016db48 ;  /* 0x4016db4800097882 */ /* 0x000fe20000000000 */
[----:B------:R-:W-:Y:S01]  /*18d0*/  FSETP.NEU.AND P0, PT, R8, RZ, PT ;  /* 0x000000ff0800720b */ /* 0x000fe20003f0d000 */
[----:B------:R-:W-:Y:S01]  /*18e0*/  DMUL R22, R20, UR8 ;  /* 0x0000000814167c28 */ /* 0x000fe20008000000 */
[----:B------:R-:W-:Y:S01]  /*18f0*/  UMOV UR8, 0x3c76faa3 ;  /* 0x3c76faa300087882 */ /* 0x000fe20000000000 */
[----:B------:R-:W-:Y:S01]  /*1900*/  UMOV UR9, 0x40556d94 ;  /* 0x40556d9400097882 */ /* 0x000fe20000000000 */
[----:B------:R-:W-:Y:S01]  /*1910*/  FADD R38, R9, -4 ;  /* 0xc080000009267421 */ /* 0x000fe20000000000 */
[----:B------:R-:W-:Y:S01]  /*1920*/  DMUL R24, R18, UR8 ;  /* 0x0000000812187c28 */ /* 0x000fe20008000000 */
[----:B------:R-:W-:Y:S01]  /*1930*/  BSSY.RECONVERGENT B0, `(.L_x_10) ;  /* 0x0000012000007945 */ /* 0x000fe20003800200 */
[----:B------:R-:W-:Y:S01]  /*1940*/  F2F.F64.F32 R18, R8 ;  /* 0x0000000800127310 */ /* 0x000fe20000201800 */
[----:B------:R-:W-:Y:S01]  /*1950*/  FFMA R40, R40, R40, -1 ;  /* 0xbf80000028287423 */ /* 0x000fe20000000028 */
[----:B------:R-:W-:-:S04]  /*1960*/  FMUL R41, R10, -R9 ;  /* 0x800000090a297220 */ /* 0x000fc80000400000 */
[----:B------:R-:W-:Y:S02]  /*1970*/  @!P0 CS2R R20, SRZ ;  /* 0x0000000000148805 */ /* 0x000fe4000001ff00 */
[----:B------:R-:W-:Y:S08]  /*1980*/  F2F.F32.F64 R22, R22 ;  /* 0x0000001600167310 */ /* 0x000ff00000301000 */
[----:B------:R-:W0:Y:S02]  /*1990*/  F2F.F32.F64 R25, R24 ;  /* 0x0000001800197310 */ /* 0x000e240000301000 */
[----:B0-----:R-:W-:-:S04]  /*19a0*/  FADD R0, R22, R25 ;  /* 0x0000001916007221 */ /* 0x001fc80000000000 */
[----:B------:R-:W-:Y:S01]  /*19b0*/  FFMA R38, R17, -R38, R0 ;  /* 0x8000002611267223 */ /* 0x000fe20000000000 */
[----:B------:R-:W-:Y:S06]  /*19c0*/  @!P0 BRA `(.L_x_11) ;  /* 0x0000000000208947 */ /* 0x000fec0003800000 */
[----:B------:R-:W-:Y:S01]  /*19d0*/  DADD R32, -RZ, |R18| ;  /* 0x00000000ff207229 */ /* 0x000fe20000000512 */
[----:B------:R-:W-:Y:S02]  /*19e0*/  ISETP.GE.AND P0, PT, R19, RZ, PT ;  /* 0x000000ff1300720c */ /* 0x000fe40003f06270 */
[----:B------:R-:W-:Y:S02]  /*19f0*/  MOV R42, RZ ;  /* 0x000000ff002a7202 */ /* 0x000fe40000000f00 */
[----:B------:R-:W-:Y:S02]  /*1a00*/  MOV R43, 0x3ff80000 ;  /* 0x3ff80000002b7802 */ /* 0x000fe40000000f00 */
[----:B------:R-:W-:-:S07]  /*1a10*/  MOV R0, 0x1a30 ;  /* 0x00001a3000007802 */ /* 0x000fce0000000f00 */
[----:B--2---:R-:W-:Y:S05]  /*1a20*/  CALL.REL.NOINC `($_Z23kernelgpuPairaGradient1IfEvPT_S1_S1_S1_S1_PiS2_S2_S2_S1_S1_S2_iiiiii$__internal_accurate_pow) ;  /* 0x0000001400b47944 */ /* 0x004fea0003c00000 */
[----:B------:R-:W-:Y:S02]  /*1a30*/  FSEL R20, R22, RZ, P0 ;  /* 0x000000ff16147208 */ /* 0x000fe40000000000 */
[----:B------:R-:W-:-:S07]  /*1a40*/  FSEL R21, R26, -QNAN , P0 ;  /* 0xfff800001a157808 */ /* 0x000fce0000000000 */
.L_x_11:
[----:B------:R-:W-:Y:S05]  /*1a50*/  BSYNC.RECONVERGENT B0 ;  /* 0x0000000000007941 */ /* 0x000fea0003800200 */
.L_x_10:
[----:B------:R-:W-:Y:S01]  /*1a60*/  HFMA2 R0, -RZ, RZ, 3.7421875, 0 ;  /* 0x437c0000ff007431 */ /* 0x000fe200000001ff */
[----:B------:R-:W-:Y:S01]  /*1a70*/  MOV R26, 0x3bbb989d ;  /* 0x3bbb989d001a7802 */ /* 0x000fe20000000f00 */
[----:B------:R-:W-:Y:S01]  /*1a80*/  FMUL R23, R12, -R9 ;  /* 0x800000090c177220 */ /* 0x000fe20000400000 */
[----:B------:R-:W-:Y:S03]  /*1a90*/  BSSY.RECONVERGENT B0, `(.L_x_12) ;  /* 0x0000015000007945 */ /* 0x000fe60003800200 */
[-C--:B------:R-:W-:Y:S01]  /*1aa0*/  FFMA.SAT R25, R23, R26.reuse, 0.5 ;  /* 0x3f00000017197423 */ /* 0x080fe2000000201a */
[----:B------:R-:W-:-:S03]  /*1ab0*/  FFMA.SAT R27, R41, R26, 0.5 ;  /* 0x3f000000291b7423 */ /* 0x000fc6000000201a */
[----:B------:R-:W-:-:S04]  /*1ac0*/  FFMA.RM R25, R25, R0, 12582913 ;  /* 0x4b40000119197423 */ /* 0x000fc80000004000 */
[C---:B------:R-:W-:Y:S01]  /*1ad0*/  FADD R22, R25.reuse, -12583039 ;  /* 0xcb40007f19167421 */ /* 0x040fe20000000000 */
[----:B------:R-:W-:-:S03]  /*1ae0*/  SHF.L.U32 R25, R25, 0x17, RZ ;  /* 0x0000001719197819 */ /* 0x000fc600000006ff */
[----:B------:R-:W-:-:S04]  /*1af0*/  FFMA R22, R23, 1.4426950216293334961, -R22 ;  /* 0x3fb8aa3b17167823 */ /* 0x000fc80000000816 */
[----:B------:R-:W-:Y:S01]  /*1b00*/  FFMA R28, R23, 1.925963033500011079e-08, R22 ;  /* 0x32a57060171c7823 */ /* 0x000fe20000000016 */
[----:B------:R-:W-:-:S05]  /*1b10*/  DADD R22, R18, 1.5 ;  /* 0x3ff8000012167429 */ /* 0x000fca0000000000 */
[----:B------:R-:W0:Y:S05]  /*1b20*/  MUFU.EX2 R28, R28 ;  /* 0x0000001c001c7308 */ /* 0x000e2a0000000800 */
[----:B------:R-:W-:-:S04]  /*1b30*/  LOP3.LUT R23, R23, 0x7ff00000, RZ, 0xc0, !PT ;  /* 0x7ff0000017177812 */ /* 0x000fc800078ec0ff */
[----:B------:R-:W-:Y:S01]  /*1b40*/  ISETP.NE.AND P0, PT, R23, 0x7ff00000, PT ;  /* 0x7ff000001700780c */ /* 0x000fe20003f05270 */
[----:B0-----:R-:W-:-:S04]  /*1b50*/  FMUL R22, R28, R25 ;  /* 0x000000191c167220 */ /* 0x001fc80000400000 */
[----:B------:R0:W1:Y:S08]  /*1b60*/  F2F.F64.F32 R24, R22 ;  /* 0x0000001600187310 */ /* 0x0000700000201800 */
[----:B------:R-:W-:Y:S05]  /*1b70*/  @P0 BRA `(.L_x_13) ;  /* 0x0000000000180947 */ /* 0x000fea0003800000 */
[----:B------:R-:W-:-:S13]  /*1b80*/  FSETP.NAN.AND P0, PT, R8, R8, PT ;  /* 0x000000080800720b */ /* 0x000fda0003f08000 */
[----:B------:R-:W-:Y:S01]  /*1b90*/  @P0 DADD R20, R18, 1.5 ;  /* 0x3ff8000012140429 */ /* 0x000fe20000000000 */
[----:B------:R-:W-:Y:S10]  /*1ba0*/  @P0 BRA `(.L_x_13) ;  /* 0x00000000000c0947 */ /* 0x000ff40003800000 */
[----:B------:R-:W-:-:S14]  /*1bb0*/  DSETP.NEU.AND P0, PT, |R18|, +INF , PT ;  /* 0x7ff000001200742a */ /* 0x000fdc0003f0d200 */
[----:B------:R-:W-:Y:S02]  /*1bc0*/  @!P0 MOV R20, 0x0 ;  /* 0x0000000000148802 */ /* 0x000fe40000000f00 */
[----:B------:R-:W-:-:S07]  /*1bd0*/  @!P0 MOV R21, 0x7ff00000 ;  /* 0x7ff0000000158802 */ /* 0x000fce0000000f00 */
.L_x_13:
[----:B------:R-:W-:Y:S05]  /*1be0*/  BSYNC.RECONVERGENT B0 ;  /* 0x0000000000007941 */ /* 0x000fea0003800200 */
.L_x_12:
[-C--:B------:R-:W-:Y:S01]  /*1bf0*/  FMUL R23, R14, -R9.reuse ;  /* 0x800000090e177220 */ /* 0x080fe20000400000 */
[----:B------:R-:W-:Y:S01]  /*1c00*/  FFMA.RM R18, R27, R0, 12582913 ;  /* 0x4b4000011b127423 */ /* 0x000fe20000004000 */
[----:B------:R-:W-:Y:S01]  /*1c10*/  FMUL R27, R16, -R9 ;  /* 0x80000009101b7220 */ /* 0x000fe20000400000 */
[----:B------:R-:W-:Y:S01]  /*1c20*/  UMOV UR8, 0xb2e9ccb8 ;  /* 0xb2e9ccb800087882 */ /* 0x000fe20000000000 */
[----:B------:R-:W-:Y:S01]  /*1c30*/  FFMA.SAT R29, R23, R26, 0.5 ;  /* 0x3f000000171d7423 */ /* 0x000fe2000000201a */
[----:B------:R-:W-:Y:S01]  /*1c40*/  FADD R30, R18, -12583039 ;  /* 0xcb40007f121e7421 */ /* 0x000fe20000000000 */
[----:B------:R-:W-:Y:S01]  /*1c50*/  UMOV UR9, 0x3f9cd898 ;  /* 0x3f9cd89800097882 */ /* 0x000fe20000000000 */
[----:B------:R-:W-:Y:S01]  /*1c60*/  FADD R9, R9, -4 ;  /* 0xc080000009097421 */ /* 0x000fe20000000000 */
[----:B------:R-:W-:Y:S01]  /*1c70*/  FFMA.RM R28, R29, R0, 12582913 ;  /* 0x4b4000011d1c7423 */ /* 0x000fe20000004000 */
[----:B------:R-:W-:Y:S01]  /*1c80*/  FFMA.SAT R29, R27, R26, 0.5 ;  /* 0x3f0000001b1d7423 */ /* 0x000fe2000000201a */
[----:B------:R-:W-:Y:S01]  /*1c90*/  FFMA R30, R41, 1.4426950216293334961, -R30 ;  /* 0x3fb8aa3b291e7823 */ /* 0x000fe2000000081e */
[----:B-1----:R-:W-:Y:S01]  /*1ca0*/  DMUL R24, R24, UR8 ;  /* 0x0000000818187c28 */ /* 0x002fe20008000000 */
[----:B------:R-:W-:Y:S01]  /*1cb0*/  FADD R32, R28, -12583039 ;  /* 0xcb40007f1c207421 */ /* 0x000fe20000000000 */
[----:B------:R-:W-:Y:S01]  /*1cc0*/  FFMA.RM R26, R29, R0, 12582913 ;  /* 0x4b4000011d1a7423 */ /* 0x000fe20000004000 */
[----:B------:R-:W-:Y:S01]  /*1cd0*/  FFMA R30, R41, 1.925963033500011079e-08, R30 ;  /* 0x32a57060291e7823 */ /* 0x000fe2000000001e */
[----:B------:R-:W-:Y:S01]  /*1ce0*/  UMOV UR8, 0xddebd902 ;  /* 0xddebd90200087882 */ /* 0x000fe20000000000 */
[C---:B------:R-:W-:Y:S01]  /*1cf0*/  FFMA R32, R23.reuse, 1.4426950216293334961, -R32 ;  /* 0x3fb8aa3b17207823 */ /* 0x040fe20000000820 */
[----:B------:R-:W-:Y:S01]  /*1d00*/  FADD R0, R26, -12583039 ;  /* 0xcb40007f1a007421 */ /* 0x000fe20000000000 */
[----:B------:R1:W-:Y:S01]  /*1d10*/  F2F.F32.F64 R19, R24 ;  /* 0x0000001800137310 */ /* 0x0003e20000301000 */
[----:B------:R-:W-:Y:S01]  /*1d20*/  UMOV UR9, 0x3fd1ef1f ;  /* 0x3fd1ef1f00097882 */ /* 0x000fe20000000000 */
[----:B------:R-:W-:Y:S01]  /*1d30*/  FFMA R29, R23, 1.925963033500011079e-08, R32 ;  /* 0x32a57060171d7823 */ /* 0x000fe20000000020 */
[----:B------:R-:W-:Y:S01]  /*1d40*/  SHF.L.U32 R23, R18, 0x17, RZ ;  /* 0x0000001712177819 */ /* 0x000fe200000006ff */
[----:B--2---:R-:W-:Y:S01]  /*1d50*/  FADD R36, R13, R36 ;  /* 0x000000240d247221 */ /* 0x004fe20000000000 */
[----:B------:R-:W-:Y:S01]  /*1d60*/  BSSY.RECONVERGENT B0, `(.L_x_14) ;  /* 0x000002d000007945 */ /* 0x000fe20003800200 */
[----:B------:R-:W-:-:S02]  /*1d70*/  FSETP.NEU.AND P1, PT, R8, 1, PT ;  /* 0x3f8000000800780b */ /* 0x000fc40003f2d000 */
[----:B------:R-:W2:Y:S01]  /*1d80*/  MUFU.EX2 R30, R30 ;  /* 0x0000001e001e7308 */ /* 0x000ea20000000800 */
[----:B------:R-:W-:Y:S01]  /*1d90*/  FADD R13, R15, R36 ;  /* 0x000000240f0d7221 */ /* 0x000fe20000000000 */
[----:B-1----:R-:W-:Y:S01]  /*1da0*/  FFMA R24, R27, 1.4426950216293334961, -R0 ;  /* 0x3fb8aa3b1b187823 */ /* 0x002fe20000000800 */
[----:B------:R-:W-:-:S03]  /*1db0*/  SHF.L.U32 R25, R28, 0x17, RZ ;  /* 0x000000171c197819 */ /* 0x000fc600000006ff */
[----:B------:R-:W-:Y:S02]  /*1dc0*/  FFMA R24, R27, 1.925963033500011079e-08, R24 ;  /* 0x32a570601b187823 */ /* 0x000fe40000000018 */
[----:B------:R-:W1:Y:S08]  /*1dd0*/  MUFU.EX2 R0, R29 ;  /* 0x0000001d00007308 */ /* 0x000e700000000800 */
[----:B------:R-:W3:Y:S01]  /*1de0*/  MUFU.EX2 R24, R24 ;  /* 0x0000001800187308 */ /* 0x000ee20000000800 */
[----:B--2---:R-:W-:-:S07]  /*1df0*/  FMUL R23, R30, R23 ;  /* 0x000000171e177220 */ /* 0x004fce0000400000 */
[----:B------:R-:W2:Y:S01]  /*1e00*/  MUFU.RCP64H R27, R21 ;  /* 0x00000015001b7308 */ /* 0x000ea20000001800 */
[----:B-1----:R-:W-:Y:S01]  /*1e10*/  FMUL R0, R0, R25 ;  /* 0x0000001900007220 */ /* 0x002fe20000400000 */
[----:B------:R-:W-:Y:S02]  /*1e20*/  SHF.L.U32 R25, R26, 0x17, RZ ;  /* 0x000000171a197819 */ /* 0x000fe400000006ff */
[----:B------:R-:W-:-:S04]  /*1e30*/  IADD3 R26, PT, PT, R21, 0x300402, RZ ;  /* 0x00300402151a7810 */ /* 0x000fc80007ffe0ff */
[----:B------:R-:W1:Y:S01]  /*1e40*/  F2F.F64.F32 R32, R23 ;  /* 0x0000001700207310 */ /* 0x000e620000201800 */
[----:B---3--:R-:W-:Y:S01]  /*1e50*/  FMUL R18, R24, R25 ;  /* 0x0000001918127220 */ /* 0x008fe20000400000 */
[----:B------:R-:W-:-:S06]  /*1e60*/  FSETP.GEU.AND P0, PT, |R26|, 5.8789094863358348022e-39, PT ;  /* 0x004004021a00780b */ /* 0x000fcc0003f0e200 */
[----:B------:R-:W3:Y:S01]  /*1e70*/  F2F.F64.F32 R30, R0 ;  /* 0x00000000001e7310 */ /* 0x000ee20000201800 */
[----:B--2---:R-:W-:Y:S02]  /*1e80*/  DFMA R24, R26, -R20, 1 ;  /* 0x3ff000001a18742b */ /* 0x004fe40000000814 */
[----:B-1----:R-:W-:-:S05]  /*1e90*/  DMUL R32, R32, UR8 ;  /* 0x0000000820207c28 */ /* 0x002fca0008000000 */
[----:B------:R-:W1:Y:S01]  /*1ea0*/  F2F.F64.F32 R28, R18 ;  /* 0x00000012001c7310 */ /* 0x000e620000201800 */
[----:B------:R-:W-:Y:S01]  /*1eb0*/  UMOV UR8, 0x810624dd ;  /* 0x810624dd00087882 */ /* 0x000fe20000000000 */
[----:B------:R-:W-:Y:S01]  /*1ec0*/  UMOV UR9, 0x3fc74395 ;  /* 0x3fc7439500097882 */ /* 0x000fe20000000000 */
[----:B------:R-:W-:Y:S02]  /*1ed0*/  DFMA R24, R24, R24, R24 ;  /* 0x000000181818722b */ /* 0x000fe40000000018 */
[----:B---3--:R-:W-:Y:S01]  /*1ee0*/  DMUL R30, R30, UR8 ;  /* 0x000000081e1e7c28 */ /* 0x008fe20008000000 */
[----:B------:R-:W-:Y:S01]  /*1ef0*/  UMOV UR8, 0xeb313be2 ;  /* 0xeb313be200087882 */ /* 0x000fe20000000000 */
[----:B------:R-:W-:Y:S01]  /*1f00*/  UMOV UR9, 0x3fe050c5 ;  /* 0x3fe050c500097882 */ /* 0x000fe20000000000 */
[----:B------:R-:W2:Y:S03]  /*1f10*/  F2F.F32.F64 R32, R32 ;  /* 0x0000002000207310 */ /* 0x000ea60000301000 */
[----:B------:R-:W-:-:S02]  /*1f20*/  DFMA R24, R26, R24, R26 ;  /* 0x000000181a18722b */ /* 0x000fc4000000001a */
[----:B-1----:R-:W-:-:S03]  /*1f30*/  DMUL R28, R28, UR8 ;  /* 0x000000081c1c7c28 */ /* 0x002fc60008000000 */
[----:B------:R-:W1:Y:S03]  /*1f40*/  F2F.F32.F64 R30, R30 ;  /* 0x0000001e001e7310 */ /* 0x000e660000301000 */
[----:B------:R-:W-:Y:S01]  /*1f50*/  DFMA R34, R24, -R20, 1 ;  /* 0x3ff000001822742b */ /* 0x000fe20000000814 */
[----:B--2---:R-:W-:-:S04]  /*1f60*/  FADD R19, R19, R32 ;  /* 0x0000002013137221 */ /* 0x004fc80000000000 */
[----:B------:R-:W2:Y:S01]  /*1f70*/  F2F.F32.F64 R28, R28 ;  /* 0x0000001c001c7310 */ /* 0x000ea20000301000 */
[C---:B------:R-:W-:Y:S02]  /*1f80*/  FMUL R32, R9.reuse, R9 ;  /* 0x0000000909207220 */ /* 0x040fe40000400000 */
[----:B------:R-:W-:Y:S02]  /*1f90*/  DFMA R24, R24, R34, R24 ;  /* 0x000000221818722b */ /* 0x000fe40000000018 */
[----:B------:R-:W-:Y:S01]  /*1fa0*/  FMUL R34, R9, R32 ;  /* 0x0000002009227220 */ /* 0x000fe20000400000 */
[----:B-1----:R-:W-:-:S04]  /*1fb0*/  FADD R19, R19, R30 ;  /* 0x0000001e13137221 */ /* 0x002fc80000000000 */
[----:B--2---:R-:W-:Y:S01]  /*1fc0*/  FADD R36, R19, R28 ;  /* 0x0000001c13247221 */ /* 0x004fe20000000000 */
[----:B------:R-:W-:Y:S01]  /*1fd0*/  FFMA R28, R38, -R34, R13 ;  /* 0x80000022261c7223 */ /* 0x000fe2000000000d */
[----:B------:R-:W-:Y:S06]  /*1fe0*/  @P0 BRA `(.L_x_15) ;  /* 0x0000000000100947 */ /* 0x000fec0003800000 */
[----:B------:R-:W-:Y:S02]  /*1ff0*/  LOP3.LUT R8, R21, 0x7fffffff, RZ, 0xc0, !PT ;  /* 0x7fffffff15087812 */ /* 0x000fe400078ec0ff */
[----:B------:R-:W-:Y:S02]  /*2000*/  MOV R30, 0x2030 ;  /* 0x00002030001e7802 */ /* 0x000fe40000000f00 */
[----:B------:R-:W-:-:S07]  /*2010*/  IADD3 R15, PT, PT, R8, -0x100000, RZ ;  /* 0xfff00000080f7810 */ /* 0x000fce0007ffe0ff */
[----:B0-----:R-:W-:Y:S05]  /*2020*/  CALL.REL.NOINC `($__internal_0_$__cuda_sm20_dblrcp_rn_slowpath_v3) ;  /* 0x0000000800547944 */ /* 0x001fea0003c00000 */
.L_x_15:
[----:B------:R-:W-:Y:S05]  /*2030*/  BSYNC.RECONVERGENT B0 ;  /* 0x0000000000007941 */ /* 0x000fea0003800200 */
.L_x_14:
[----:B------:R-:W1:Y:S01]  /*2040*/  F2F.F64.F32 R8, R37 ;  /* 0x0000002500087310 */ /* 0x000e620000201800 */
[----:B------:R-:W-:Y:S01]  /*2050*/  FADD R33, R37, 0.5 ;  /* 0x3f00000025217421 */ /* 0x000fe20000000000 */
[----:B------:R-:W-:Y:S01]  /*2060*/  FMUL R29, R11, R39 ;  /* 0x000000270b1d7220 */ /* 0x000fe20000400000 */
[----:B------:R-:W-:Y:S01]  /*2070*/  UMOV UR8, 0x44fa0514 ;  /* 0x44fa051400087882 */ /* 0x000fe20000000000 */
[----:B------:R-:W-:Y:S01]  /*2080*/  UMOV UR9, 0x402ccc9e ;  /* 0x402ccc9e00097882 */ /* 0x000fe20000000000 */
[----:B------:R-:W-:Y:S01]  /*2090*/  FMUL R35, R28, R33 ;  /* 0x000000211c237220 */ /* 0x000fe20000400000 */
[----:B------:R-:W-:Y:S01]  /*20a0*/  FMUL R41, R36, R29 ;  /* 0x0000001d24297220 */ /* 0x000fe20000400000 */
[----:B------:R-:W-:Y:S01]  /*20b0*/  FMUL R42, R17, R34 ;  /* 0x00000022112a7220 */ /* 0x000fe20000400000 */
[----:B------:R-:W-:Y:S01]  /*20c0*/  F2F.F64.F32 R26, R13 ;  /* 0x0000000d001a7310 */ /* 0x000fe20000201800 */
[-C--:B------:R-:W-:Y:S01]  /*20d0*/  FMUL R17, R28, R39.reuse ;  /* 0x000000271c117220 */ /* 0x080fe20000400000 */
[-C--:B------:R-:W-:Y:S01]  /*20e0*/  FMUL R10, R10, R39.reuse ;  /* 0x000000270a0a7220 */ /* 0x080fe20000400000 */
[----:B------:R-:W-:Y:S01]  /*20f0*/  FMUL R42, R42, R39 ;  /* 0x000000272a2a7220 */ /* 0x000fe20000400000 */
[----:B------:R-:W-:Y:S01]  /*2100*/  UMOV UR10, 0xddebd902 ;  /* 0xddebd902000a7882 */ /* 0x000fe20000000000 */
[----:B------:R-:W-:Y:S01]  /*2110*/  FMUL R44, R40, R17 ;  /* 0x00000011282c7220 */ /* 0x000fe20000400000 */
[----:B------:R-:W-:Y:S01]  /*2120*/  FMUL R17, R12, R39 ;  /* 0x000000270c117220 */ /* 0x000fe20000400000 */
[----:B-1----:R-:W-:Y:S01]  /*2130*/  DADD R8, R8, -0.5 ;  /* 0xbfe0000008087429 */ /* 0x002fe20000000000 */
[----:B------:R1:W2:Y:S01]  /*2140*/  F2F.F64.F32 R30, R35 ;  /* 0x00000023001e7310 */ /* 0x0002a20000201800 */
[----:B------:R-:W-:Y:S01]  /*2150*/  FMUL R28, R6, R44 ;  /* 0x0000002c061c7220 */ /* 0x000fe20000400000 */
[----:B------:R-:W-:Y:S01]  /*2160*/  FMUL R17, R22, R17 ;  /* 0x0000001116117220 */ /* 0x000fe20000400000 */
[----:B------:R-:W-:Y:S01]  /*2170*/  FMUL R10, R23, R10 ;  /* 0x0000000a170a7220 */ /* 0x000fe20000400000 */
[C---:B------:R-:W-:Y:S01]  /*2180*/  FMUL R37, R5.reuse, R44 ;  /* 0x0000002c05257220 */ /* 0x040fe20000400000 */
[----:B------:R-:W-:Y:S01]  /*2190*/  UMOV UR11, 0x3fd1ef1f ;  /* 0x3fd1ef1f000b7882 */ /* 0x000fe20000000000 */
[-C--:B------:R-:W-:Y:S01]  /*21a0*/  FMUL R34, R6, R17.reuse ;  /* 0x0000001106227220 */ /* 0x080fe20000400000 */
[C---:B------:R-:W-:Y:S01]  /*21b0*/  FMUL R43, R5.reuse, R17 ;  /* 0x00000011052b7220 */ /* 0x040fe20000400000 */
[----:B------:R3:W4:Y:S01]  /*21c0*/  F2F.F64.F32 R20, R41 ;  /* 0x0000002900147310 */ /* 0x0007220000201800 */
[----:B-1----:R-:W-:Y:S01]  /*21d0*/  FMUL R35, R5, R42 ;  /* 0x0000002a05237220 */ /* 0x002fe20000400000 */
[----:B------:R-:W-:Y:S01]  /*21e0*/  FMUL R44, R7, R44 ;  /* 0x0000002c072c7220 */ /* 0x000fe20000400000 */
[----:B------:R-:W-:Y:S01]  /*21f0*/  FMUL R40, R40, R39 ;  /* 0x0000002728287220 */ /* 0x000fe20000400000 */
[----:B------:R-:W-:Y:S01]  /*2200*/  UMOV UR12, 0x810624dd ;  /* 0x810624dd000c7882 */ /* 0x000fe20000000000 */
[----:B------:R-:W-:Y:S01]  /*2210*/  UMOV UR13, 0x3fc74395 ;  /* 0x3fc74395000d7882 */ /* 0x000fe20000000000 */
[----:B--2---:R-:W-:-:S02]  /*2220*/  DFMA R26, R26, R8, -R30 ;  /* 0x000000081a1a722b */ /* 0x004fc4000000081e */
[----:B------:R1:W2:Y:S01]  /*2230*/  F2F.F32.F64 R19, R24 ;  /* 0x0000001800137310 */ /* 0x0002a20000301000 */
[----:B---3--:R-:W-:Y:S01]  /*2240*/  FMUL R41, R14, R39 ;  /* 0x000000270e297220 */ /* 0x008fe20000400000 */
[----:B------:R-:W-:-:S03]  /*2250*/  FMUL R40, R13, R40 ;  /* 0x000000280d287220 */ /* 0x000fc60000400000 */
[----:B------:R-:W-:Y:S01]  /*2260*/  FMUL R0, R0, R41 ;  /* 0x0000002900007220 */ /* 0x000fe20000400000 */
[----:B------:R-:W-:Y:S01]  /*2270*/  FMUL R12, R6, R40 ;  /* 0x00000028060c7220 */ /* 0x000fe20000400000 */
[----:B----4-:R-:W-:Y:S01]  /*2280*/  DFMA R30, R20, UR8, R26 ;  /* 0x00000008141e7c2b */ /* 0x010fe2000800001a */
[----:B------:R-:W-:Y:S01]  /*2290*/  F2F.F64.F32 R8, R33 ;  /* 0x0000002100087310 */ /* 0x000fe20000201800 */
[----:B------:R-:W-:Y:S01]  /*22a0*/  FMUL R21, R32, R39 ;  /* 0x0000002720157220 */ /* 0x000fe20000400000 */
[----:B-1----:R-:W-:Y:S01]  /*22b0*/  FMUL R24, R6, R42 ;  /* 0x0000002a06187220 */ /* 0x002fe20000400000 */
[----:B------:R-:W-:Y:S01]  /*22c0*/  UMOV UR8, 0xb2e9ccb8 ;  /* 0xb2e9ccb800087882 */ /* 0x000fe20000000000 */
[----:B------:R-:W-:Y:S01]  /*22d0*/  UMOV UR9, 0x3f9cd898 ;  /* 0x3f9cd89800097882 */ /* 0x000fe20000000000 */
[----:B------:R-:W-:Y:S01]  /*22e0*/  FMUL R38, R38, R21 ;  /* 0x0000001526267220 */ /* 0x000fe20000400000 */
[CC--:B------:R-:W-:Y:S01]  /*22f0*/  FMUL R14, R6.reuse, R0.reuse ;  /* 0x00000000060e7220 */ /* 0x0c0fe20000400000 */
[C---:B------:R-:W-:Y:S01]  /*2300*/  FMUL R41, R5.reuse, R0 ;  /* 0x0000000005297220 */ /* 0x040fe20000400000 */
[----:B------:R-:W-:Y:S01]  /*2310*/  F2F.F64.F32 R20, R29 ;  /* 0x0000001d00147310 */ /* 0x000fe20000201800 */
[-C--:B------:R-:W-:Y:S01]  /*2320*/  FMUL R26, R6, R38.reuse ;  /* 0x00000026061a7220 */ /* 0x080fe20000400000 */
[-C--:B0-----:R-:W-:Y:S01]  /*2330*/  FMUL R22, R5, R38.reuse ;  /* 0x0000002605167220 */ /* 0x081fe20000400000 */
[C---:B------:R-:W-:Y:S01]  /*2340*/  FMUL R45, R7.reuse, R38 ;  /* 0x00000026072d7220 */ /* 0x040fe20000400000 */
[----:B------:R-:W-:Y:S01]  /*2350*/  FMUL R38, R7, R42 ;  /* 0x0000002a07267220 */ /* 0x000fe20000400000 */
[----:B--2---:R-:W-:-:S03]  /*2360*/  FSEL R19, R19, 1, P1 ;  /* 0x3f80000013137808 */ /* 0x004fc60000800000 */
[----:B------:R-:W0:Y:S08]  /*2370*/  F2F.F64.F32 R28, R28 ;  /* 0x0000001c001c7310 */ /* 0x000e300000201800 */
[----:B------:R-:W-:Y:S01]  /*2380*/  F2F.F64.F32 R26, R26 ;  /* 0x0000001a001a7310 */ /* 0x000fe20000201800 */
[----:B0-----:R-:W-:-:S07]  /*2390*/  DMUL R28, R28, 50 ;  /* 0x404900001c1c7828 */ /* 0x001fce0000000000 */
[----:B------:R-:W0:Y:S08]  /*23a0*/  F2F.F64.F32 R24, R24 ;  /* 0x0000001800187310 */ /* 0x000e300000201800 */
[----:B------:R1:W2:Y:S01]  /*23b0*/  F2F.F64.F32 R32, R34 ;  /* 0x0000002200207310 */ /* 0x0002a20000201800 */
[----:B0-----:R-:W-:-:S07]  /*23c0*/  DFMA R26, R26, 3, -R24 ;  /* 0x400800001a1a782b */ /* 0x001fce0000000818 */
[----:B------:R0:W-:Y:S01]  /*23d0*/  F2F.F32.F64 R15, R30 ;  /* 0x0000001e000f7310 */ /* 0x0001e20000301000 */
[----:B-1----:R-:W-:Y:S01]  /*23e0*/  FMUL R34, R5, R10 ;  /* 0x0000000a05227220 */ /* 0x002fe20000400000 */
[----:B------:R-:W-:-:S06]  /*23f0*/  DFMA R26, R8, R26, R28 ;  /* 0x0000001a081a722b */ /* 0x000fcc000000001c */
[----:B------:R-:W-:Y:S01]  /*2400*/  F2F.F64.F32 R22, R22 ;  /* 0x0000001600167310 */ /* 0x000fe20000201800 */
[----:B--2---:R-:W-:Y:S01]  /*2410*/  DMUL R32, R32, UR8 ;  /* 0x0000000820207c28 */ /* 0x004fe20008000000 */
[----:B0-----:R-:W-:-:S06]  /*2420*/  FMUL R30, R6, R10 ;  /* 0x0000000a061e7220 */ /* 0x001fcc0000400000 */
[----:B------:R-:W0:Y:S08]  /*2430*/  F2F.F64.F32 R30, R30 ;  /* 0x0000001e001e7310 */ /* 0x000e300000201800 */
[----:B------:R-:W1:Y:S01]  /*2440*/  F2F.F64.F32 R24, R35 ;  /* 0x0000002300187310 */ /* 0x000e620000201800 */
[----:B0-----:R-:W-:-:S07]  /*2450*/  DFMA R30, R30, UR10, R32 ;  /* 0x0000000a1e1e7c2b */ /* 0x001fce0008000020 */
[----:B------:R0:W2:Y:S01]  /*2460*/  F2F.F64.F32 R28, R37 ;  /* 0x00000025001c7310 */ /* 0x0000a20000201800 */
[----:B-1----:R-:W-:-:S07]  /*2470*/  DFMA R24, R22, 3, -R24 ;  /* 0x400800001618782b */ /* 0x002fce0000000818 */
[----:B------:R2:W1:Y:S01]  /*2480*/  F2F.F64.F32 R32, R43 ;  /* 0x0000002b00207310 */ /* 0x0004620000201800 */
[----:B0-----:R-:W-:-:S04]  /*2490*/  FMUL R37, R16, R39 ;  /* 0x0000002710257220 */ /* 0x001fc80000400000 */
[----:B------:R-:W-:Y:S01]  /*24a0*/  FMUL R18, R18, R37 ;  /* 0x0000002512127220 */ /* 0x000fe20000400000 */
[----:B------:R-:W-:Y:S01]  /*24b0*/  FMUL R37, R5, R40 ;  /* 0x0000002805257220 */ /* 0x000fe20000400000 */
[----:B--2---:R-:W-:Y:S01]  /*24c0*/  DMUL R42, R28, 50 ;  /* 0x404900001c2a7828 */ /* 0x004fe20000000000 */
[----:B------:R-:W-:Y:S01]  /*24d0*/  F2F.F64.F32 R22, R45 ;  /* 0x0000002d00167310 */ /* 0x000fe20000201800 */
[----:B------:R-:W-:Y:S01]  /*24e0*/  FMUL R16, R6, R18 ;  /* 0x0000001206107220 */ /* 0x000fe20000400000 */
[----:B-1----:R-:W-:-:S06]  /*24f0*/  DMUL R32, R32, UR8 ;  /* 0x0000000820207c28 */ /* 0x002fcc0008000000 */
[----:B------:R-:W0:Y:S01]  /*2500*/  F2F.F64.F32 R38, R38 ;  /* 0x0000002600267310 */ /* 0x000e220000201800 */
[----:B------:R-:W-:-:S07]  /*2510*/  DFMA R24, R8, R24, R42 ;  /* 0x000000180818722b */ /* 0x000fce000000002a */
[----:B------:R1:W2:Y:S01]  /*2520*/  F2F.F64.F32 R28, R44 ;  /* 0x0000002c001c7310 */ /* 0x0002a20000201800 */
[----:B0-----:R-:W-:-:S07]  /*2530*/  DFMA R22, R22, 3, -R38 ;  /* 0x400800001616782b */ /* 0x001fce0000000826 */
[----:B------:R-:W0:Y:S01]  /*2540*/  F2F.F64.F32 R34, R34 ;  /* 0x0000002200227310 */ /* 0x000e220000201800 */
[----:B-1----:R-:W-:Y:S01]  /*2550*/  FMUL R44, R7, R0 ;  /* 0x00000000072c7220 */ /* 0x002fe20000400000 */
[----:B------:R-:W-:-:S04]  /*2560*/  FMUL R0, R11, R36 ;  /* 0x000000240b007220 */ /* 0x000fc80000400000 */
[----:B------:R-:W-:Y:S01]  /*2570*/  FMUL R0, R19, R0 ;  /* 0x0000000013007220 */ /* 0x000fe20000400000 */
[----:B--2---:R-:W-:Y:S01]  /*2580*/  DMUL R28, R28, 50 ;  /* 0x404900001c1c7828 */ /* 0x004fe20000000000 */
[----:B------:R1:W2:Y:S02]  /*2590*/  F2F.F64.F32 R42, R14 ;  /* 0x0000000e002a7310 */ /* 0x0002a40000201800 */
[----:B------:R-:W-:-:S05]  /*25a0*/  FMUL R6, R6, R0 ;  /* 0x0000000006067220 */ /* 0x000fca0000400000 */
[----:B------:R-:W-:Y:S01]  /*25b0*/  DFMA R22, R8, R22, R28 ;  /* 0x000000160816722b */ /* 0x000fe2000000001c */
[----:B-1----:R-:W-:Y:S01]  /*25c0*/  FMUL R14, R5, R18 ;  /* 0x00000012050e7220 */ /* 0x002fe20000400000 */
[----:B0-----:R-:W-:Y:S01]  /*25d0*/  DFMA R32, R34, UR10, R32 ;  /* 0x0000000a22207c2b */ /* 0x001fe20008000020 */
[C---:B------:R-:W-:Y:S01]  /*25e0*/  FMUL R28, R7.reuse, R10 ;  /* 0x0000000a071c7220 */ /* 0x040fe20000400000 */
[----:B------:R-:W-:Y:S01]  /*25f0*/  F2F.F64.F32 R34, R16 ;  /* 0x0000001000227310 */ /* 0x000fe20000201800 */
[C---:B------:R-:W-:Y:S01]  /*2600*/  FMUL R10, R7.reuse, R18 ;  /* 0x00000012070a7220 */ /* 0x040fe20000400000 */
[----:B------:R-:W-:Y:S01]  /*2610*/  FMUL R18, R7, R40 ;  /* 0x0000002807127220 */ /* 0x000fe20000400000 */
[-C--:B------:R-:W-:Y:S01]  /*2620*/  FMUL R5, R5, R0.reuse ;  /* 0x0000000005057220 */ /* 0x080fe20000400000 */
[----:B--2---:R-:W-:Y:S01]  /*2630*/  DFMA R42, R42, UR12, R30 ;  /* 0x0000000c2a2a7c2b */ /* 0x004fe2000800001e */
[----:B------:R-:W-:-:S03]  /*2640*/  FMUL R0, R7, R0 ;  /* 0x0000000007007220 */ /* 0x000fc60000400000 */
[----:B------:R0:W-:Y:S02]  /*2650*/  F2F.F64.F32 R8, R14 ;  /* 0x0000000e00087310 */ /* 0x0001e40000201800 */
[----:B0-----:R-:W-:-:S06]  /*2660*/  FMUL R14, R7, R17 ;  /* 0x00000011070e7220 */ /* 0x001fcc0000400000 */
[----:B------:R-:W-:Y:S08]  /*2670*/  F2F.F64.F32 R28, R28 ;  /* 0x0000001c001c7310 */ /* 0x000ff00000201800 */
[----:B------:R-:W0:Y:S08]  /*2680*/  F2F.F64.F32 R16, R14 ;  /* 0x0000000e00107310 */ /* 0x000e300000201800 */
[----:B------:R-:W1:Y:S01]  /*2690*/  F2F.F64.F32 R30, R41 ;  /* 0x00000029001e7310 */ /* 0x000e620000201800 */
[----:B0-----:R-:W-:-:S07]  /*26a0*/  DMUL R16, R16, UR8 ;  /* 0x0000000810107c28 */ /* 0x001fce0008000000 */
[----:B------:R-:W0:Y:S01]  /*26b0*/  F2F.F64.F32 R44, R44 ;  /* 0x0000002c002c7310 */ /* 0x000e220000201800 */
[----:B------:R-:W-:Y:S01]  /*26c0*/  UMOV UR8, 0xeb313be2 ;  /* 0xeb313be200087882 */ /* 0x000fe20000000000 */
[----:B------:R-:W-:Y:S02]  /*26d0*/  UMOV UR9, 0x3fe050c5 ;  /* 0x3fe050c500097882 */ /* 0x000fe40000000000 */
[----:B------:R-:W-:Y:S02]  /*26e0*/  DFMA R34, R34, UR8, R42 ;  /* 0x0000000822227c2b */ /* 0x000fe4000800002a */
[----:B------:R-:W-:Y:S02]  /*26f0*/  DFMA R16, R28, UR10, R16 ;  /* 0x0000000a1c107c2b */ /* 0x000fe40008000010 */
[----:B------:R-:W2:Y:S01]  /*2700*/  F2F.F64.F32 R10, R10 ;  /* 0x0000000a000a7310 */ /* 0x000ea20000201800 */
[----:B-1----:R-:W-:-:S03]  /*2710*/  DFMA R30, R30, UR12, R32 ;  /* 0x0000000c1e1e7c2b */ /* 0x002fc60008000020 */
[----:B------:R-:W-:Y:S02]  /*2720*/  DMUL R34, R20, R34 ;  /* 0x0000002214227228 */ /* 0x000fe40000000000 */
[----:B0-----:R-:W-:Y:S02]  /*2730*/  DFMA R16, R44, UR12, R16 ;  /* 0x0000000c2c107c2b */ /* 0x001fe40008000010 */
[----:B------:R-:W0:Y:S01]  /*2740*/  F2F.F64.F32 R12, R12 ;  /* 0x0000000c000c7310 */ /* 0x000e220000201800 */
[----:B------:R-:W-:-:S05]  /*2750*/  DFMA R30, R8, UR8, R30 ;  /* 0x00000008081e7c2b */ /* 0x000fca000800001e */
[----:B--2---:R-:W-:Y:S02]  /*2760*/  DFMA R16, R10, UR8, R16 ;  /* 0x000000080a107c2b */ /* 0x004fe40008000010 */
[----:B------:R-:W1:Y:S01]  /*2770*/  F2F.F64.F32 R38, R37 ;  /* 0x0000002500267310 */ /* 0x000e620000201800 */
[----:B------:R-:W-:Y:S01]  /*2780*/  UMOV UR8, 0x44fa0514 ;  /* 0x44fa051400087882 */ /* 0x000fe20000000000 */
[----:B------:R-:W-:Y:S01]  /*2790*/  UMOV UR9, 0x402ccc9e ;  /* 0x402ccc9e00097882 */ /* 0x000fe20000000000 */
[----:B------:R-:W-:Y:S02]  /*27a0*/  DMUL R30, R20, R30 ;  /* 0x0000001e141e7228 */ /* 0x000fe40000000000 */
[----:B0-----:R-:W-:-:S03]  /*27b0*/  DFMA R12, R12, -50, R26 ;  /* 0xc04900000c0c782b */ /* 0x001fc6000000001a */
[----:B------:R-:W0:Y:S01]  /*27c0*/  F2F.F64.F32 R18, R18 ;  /* 0x0000001200127310 */ /* 0x000e220000201800 */
[----:B------:R-:W-:Y:S01]  /*27d0*/  DMUL R16, R20, R16 ;  /* 0x0000001014107228 */ /* 0x000fe20000000000 */
[----:B------:R-:W2:Y:S01]  /*27e0*/  LDC.64 R20, c[0x0][0x388] ;  /* 0x0000e200ff147b82 */ /* 0x000ea20000000a00 */
[----:B-1----:R-:W-:-:S05]  /*27f0*/  DFMA R24, R38, -50, R24 ;  /* 0xc04900002618782b */ /* 0x002fca0000000018 */
[----:B------:R-:W1:Y:S01]  /*2800*/  F2F.F64.F32 R8, R6 ;  /* 0x0000000600087310 */ /* 0x000e620000201800 */
[----:B------:R-:W-:Y:S02]  /*2810*/  DFMA R12, R34, -UR8, R12 ;  /* 0x80000008220c7c2b */ /* 0x000fe4000800000c */
[----:B0-----:R-:W-:-:S05]  /*2820*/  DFMA R18, R18, -50, R22 ;  /* 0xc04900001212782b */ /* 0x001fca0000000016 */
[----:B------:R2:W0:Y:S01]  /*2830*/  F2F.F64.F32 R10, R5 ;  /* 0x00000005000a7310 */ /* 0x0004220000201800 */
[----:B------:R-:W-:Y:S02]  /*2840*/  DFMA R24, R30, -UR8, R24 ;  /* 0x800000081e187c2b */ /* 0x000fe40008000018 */
[----:B------:R-:W-:-:S05]  /*2850*/  DFMA R16, R16, -UR8, R18 ;  /* 0x8000000810107c2b */ /* 0x000fca0008000012 */
[----:B------:R-:W3:Y:S01]  /*2860*/  F2F.F64.F32 R6, R0 ;  /* 0x0000000000067310 */ /* 0x000ee20000201800 */
[----:B-1----:R-:W-:Y:S01]  /*2870*/  DFMA R8, R8, -UR8, R12 ;  /* 0x8000000808087c2b */ /* 0x002fe2000800000c */
[----:B------:R-:W1:Y:S01]  /*2880*/  LDC.64 R12, c[0x0][0x380] ;  /* 0x0000e000ff0c7b82 */ /* 0x000e620000000a00 */
[----:B--2---:R-:W-:Y:S01]  /*2890*/  IMAD.WIDE R4, R4, 0x4, R20 ;  /* 0x0000000404047825 */ /* 0x004fe200078e0214 */
[----:B0-----:R-:W-:-:S07]  /*28a0*/  DFMA R10, R10, -UR8, R24 ;  /* 0x800000080a0a7c2b */ /* 0x001fce0008000018 */
[----:B------:R-:W0:Y:S01]  /*28b0*/  F2F.F32.F64 R9, R8 ;  /* 0x0000000800097310 */ /* 0x000e220000301000 */
[----:B---3--:R-:W-:-:S07]  /*28c0*/  DFMA R16, R6, -UR8, R16 ;  /* 0x8000000806107c2b */ /* 0x008fce0008000010 */
[----:B------:R-:W2:Y:S08]  /*28d0*/  F2F.F32.F64 R11, R10 ;  /* 0x0000000a000b7310 */ /* 0x000eb00000301000 */
[----:B------:R-:W3:Y:S01]  /*28e0*/  F2F.F32.F64 R17, R16 ;  /* 0x0000001000117310 */ /* 0x000ee20000301000 */
[----:B-1----:R-:W-:Y:S01]  /*28f0*/  IMAD.WIDE R6, R2, 0x4, R12 ;  /* 0x0000000402067825 */ /* 0x002fe200078e020c */
[----:B------:R-:W-:-:S04]  /*2900*/  IADD3 R2, PT, PT, R3, R2, RZ ;  /* 0x0000000203027210 */ /* 0x000fc80007ffe0ff */
[----:B------:R4:W-:Y:S01]  /*2910*/  STG.E desc[UR4][R6.64], R15 ;  /* 0x0000000f06007986 */ /* 0x0009e2000c101904 */
[----:B------:R-:W-:-:S03]  /*2920*/  ISETP.GE.AND P0, PT, R2, UR6, PT ;  /* 0x0000000602007c0c */ /* 0x000fc6000bf06270 */
[----:B0-----:R4:W-:Y:S04]  /*2930*/  STG.E desc[UR4][R4.64], R9 ;  /* 0x0000000904007986 */ /* 0x0019e8000c101904 */
[----:B--2---:R4:W-:Y:S04]  /*2940*/  STG.E desc[UR4][R4.64+0x4], R11 ;  /* 0x0000040b04007986 */ /* 0x0049e8000c101904 */
[----:B---3--:R4:W-:Y:S02]  /*2950*/  STG.E desc[UR4][R4.64+0x8], R17 ;  /* 0x0000081104007986 */ /* 0x0089e4000c101904 */
[----:B------:R-:W-:Y:S05]  /*2960*/  @!P0 BRA `(.L_x_16) ;  /* 0xffffffd400d48947 */ /* 0x000fea000383ffff */
[----:B------:R-:W-:Y:S05]  /*2970*/  EXIT ;  /* 0x000000000000794d */ /* 0x000fea0003800000 */
        .weak           $__internal_0_$__cuda_sm20_dblrcp_rn_slowpath_v3
        .type           $__internal_0_$__cuda_sm20_dblrcp_rn_slowpath_v3,@function
        .size           $__internal_0_$__cuda_sm20_dblrcp_rn_slowpath_v3,($__internal_1_$__cuda_sm20_rcp_rn_f32_slowpath - $__internal_0_$__cuda_sm20_dblrcp_rn_slowpath_v3)
$__internal_0_$__cuda_sm20_dblrcp_rn_slowpath_v3:
[----:B------:R-:W-:Y:S01]  /*2980*/  MOV R8, R20 ;  /* 0x0000001400087202 */ /* 0x000fe20000000f00 */
[----:B------:R-:W-:Y:S01]  /*2990*/  BSSY.RECONVERGENT B1, `(.L_x_17) ;  /* 0x0000026000017945 */ /* 0x000fe20003800200 */
[----:B------:R-:W-:-:S06]  /*29a0*/  MOV R9, R21 ;  /* 0x0000001500097202 */ /* 0x000fcc0000000f00 */
[----:B------:R-:W-:-:S14]  /*29b0*/  DSETP.GTU.AND P0, PT, |R8|, +INF , PT ;  /* 0x7ff000000800742a */ /* 0x000fdc0003f0c200 */
[----:B------:R-:W-:Y:S05]  /*29c0*/  @P0 BRA `(.L_x_18) ;  /* 0x0000000000800947 */ /* 0x000fea0003800000 */
[----:B------:R-:W-:-:S04]  /*29d0*/  LOP3.LUT R24, R21, 0x7fffffff, RZ, 0xc0, !PT ;  /* 0x7fffffff15187812 */ /* 0x000fc800078ec0ff */
[----:B------:R-:W-:-:S04]  /*29e0*/  IADD3 R19, PT, PT, R24, -0x1, RZ ;  /* 0xffffffff18137810 */ /* 0x000fc80007ffe0ff */
[----:B------:R-:W-:-:S13]  /*29f0*/  ISETP.GE.U32.AND P0, PT, R19, 0x7fefffff, PT ;  /* 0x7fefffff1300780c */ /* 0x000fda0003f06070 */
[----:B------:R-:W-:Y:S02]  /*2a00*/  @P0 LOP3.LUT R21, R9, 0x7ff00000, RZ, 0x3c, !PT ;  /* 0x7ff0000009150812 */ /* 0x000fe400078e3cff */
[----:B------:R-:W-:Y:S01]  /*2a10*/  @P0 MOV R20, RZ ;  /* 0x000000ff00140202 */ /* 0x000fe20000000f00 */
[----:B------:R-:W-:Y:S06]  /*2a20*/  @P0 BRA `(.L_x_19) ;  /* 0x0000000000700947 */ /* 0x000fec0003800000 */
[----:B------:R-:W-:-:S13]  /*2a30*/  ISETP.GE.U32.AND P0, PT, R24, 0x1000001, PT ;  /* 0x010000011800780c */ /* 0x000fda0003f06070 */
[----:B------:R-:W-:Y:S05]  /*2a40*/  @!P0 BRA `(.L_x_20) ;  /* 0x0000000000388947 */ /* 0x000fea0003800000 */
[----:B------:R-:W-:Y:S02]  /*2a50*/  IADD3 R27, PT, PT, R9, -0x3fe00000, RZ ;  /* 0xc0200000091b7810 */ /* 0x000fe40007ffe0ff */
[----:B------:R-:W-:Y:S02]  /*2a60*/  MOV R26, R8 ;  /* 0x00000008001a7202 */ /* 0x000fe40000000f00 */
[----:B------:R-:W0:Y:S01]  /*2a70*/  MUFU.RCP64H R25, R27 ;  /* 0x0000001b00197308 */ /* 0x000e220000001800 */
[----:B------:R-:W-:-:S06]  /*2a80*/  MOV R24, R15 ;  /* 0x0000000f00187202 */ /* 0x000fcc0000000f00 */
[----:B0-----:R-:W-:-:S08]  /*2a90*/  DFMA R20, -R26, R24, 1 ;  /* 0x3ff000001a14742b */ /* 0x001fd00000000118 */
[----:B------:R-:W-:-:S08]  /*2aa0*/  DFMA R20, R20, R20, R20 ;  /* 0x000000141414722b */ /* 0x000fd00000000014 */
[----:B------:R-:W-:-:S08]  /*2ab0*/  DFMA R20, R24, R20, R24 ;  /* 0x000000141814722b */ /* 0x000fd00000000018 */
[----:B------:R-:W-:-:S08]  /*2ac0*/  DFMA R24, -R26, R20, 1 ;  /* 0x3ff000001a18742b */ /* 0x000fd00000000114 */
[----:B------:R-:W-:-:S08]  /*2ad0*/  DFMA R20, R20, R24, R20 ;  /* 0x000000181414722b */ /* 0x000fd00000000014 */
[----:B------:R-:W-:-:S08]  /*2ae0*/  DMUL R20, R20, 2.2250738585072013831e-308 ;  /* 0x0010000014147828 */ /* 0x000fd00000000000 */
[----:B------:R-:W-:-:S08]  /*2af0*/  DFMA R8, -R8, R20, 1 ;  /* 0x3ff000000808742b */ /* 0x000fd00000000114 */
[----:B------:R-:W-:-:S08]  /*2b00*/  DFMA R8, R8, R8, R8 ;  /* 0x000000080808722b */ /* 0x000fd00000000008 */
[----:B------:R-:W-:Y:S01]  /*2b10*/  DFMA R20, R20, R8, R20 ;  /* 0x000000081414722b */ /* 0x000fe20000000014 */
[----:B------:R-:W-:Y:S10]  /*2b20*/  BRA `(.L_x_19) ;  /* 0x0000000000307947 */ /* 0x000ff40003800000 */
.L_x_20:
[----:B------:R-:W-:Y:S01]  /*2b30*/  DMUL R24, R8, 8.11296384146066816958e+31 ;  /* 0x4690000008187828 */ /* 0x000fe20000000000 */
[----:B------:R-:W-:-:S05]  /*2b40*/  MOV R20, R15 ;  /* 0x0000000f00147202 */ /* 0x000fca0000000f00 */
[----:B------:R-:W0:Y:S02]  /*2b50*/  MUFU.RCP64H R21, R25 ;  /* 0x0000001900157308 */ /* 0x000e240000001800 */
[----:B0-----:R-:W-:-:S08]  /*2b60*/  DFMA R8, -R24, R20, 1 ;  /* 0x3ff000001808742b */ /* 0x001fd00000000114 */
[----:B------:R-:W-:-:S08]  /*2b70*/  DFMA R8, R8, R8, R8 ;  /* 0x000000080808722b */ /* 0x000fd00000000008 */
[----:B------:R-:W-:-:S08]  /*2b80*/  DFMA R8, R20, R8, R20 ;  /* 0x000000081408722b */ /* 0x000fd00000000014 */
[----:B------:R-:W-:-:S08]  /*2b90*/  DFMA R20, -R24, R8, 1 ;  /* 0x3ff000001814742b */ /* 0x000fd00000000108 */
[----:B------:R-:W-:-:S08]  /*2ba0*/  DFMA R20, R8, R20, R8 ;  /* 0x000000140814722b */ /* 0x000fd00000000008 */
[----:B------:R-:W-:Y:S01]  /*2bb0*/  DMUL R20, R20, 8.11296384146066816958e+31 ;  /* 0x4690000014147828 */ /* 0x000fe20000000000 */
[----:B------:R-:W-:Y:S10]  /*2bc0*/  BRA `(.L_x_19) ;  /* 0x0000000000087947 */ /* 0x000ff40003800000 */
.L_x_18:
[----:B------:R-:W-:Y:S02]  /*2bd0*/  LOP3.LUT R21, R9, 0x80000, RZ, 0xfc, !PT ;  /* 0x0008000009157812 */ /* 0x000fe400078efcff */
[----:B------:R-:W-:-:S07]  /*2be0*/  MOV R20, R8 ;  /* 0x0000000800147202 */ /* 0x000fce0000000f00 */
.L_x_19:
[----:B------:R-:W-:Y:S05]  /*2bf0*/  BSYNC.RECONVERGENT B1 ;  /* 0x0000000000017941 */ /* 0x000fea0003800200 */
.L_x_17:
[----:B------:R-:W-:Y:S01]  /*2c00*/  HFMA2 R31, -RZ, RZ, 0, 0 ;  /* 0x00000000ff1f7431 */ /* 0x000fe200000001ff */
[----:B------:R-:W-:Y:S02]  /*2c10*/  MOV R24, R20 ;  /* 0x0000001400187202 */ /* 0x000fe40000000f00 */
[----:B------:R-:W-:Y:S01]  /*2c20*/  MOV R25, R21 ;  /* 0x0000001500197202 */ /* 0x000fe20000000f00 */
[----:B------:R-:W-:Y:S06]  /*2c30*/  RET.REL.NODEC R30 `(_Z23kernelgpuPairaGradient1IfEvPT_S1_S1_S1_S1_PiS2_S2_S2_S1_S1_S2_iiiiii) ;  /* 0xffffffd01ef07950 */ /* 0x000fec0003c3ffff */
        .weak           $__internal_1_$__cuda_sm20_rcp_rn_f32_slowpath
        .type           $__internal_1_$__cuda_sm20_rcp_rn_f32_slowpath,@function
        .size           $__internal_1_$__cuda_sm20_rcp_rn_f32_slowpath,($__internal_2_$__cuda_sm20_sqrt_rn_f32_slowpath - $__internal_1_$__cuda_sm20_rcp_rn_f32_slowpath)
$__internal_1_$__cuda_sm20_rcp_rn_f32_slowpath:
[----:B------:R-:W-:Y:S01]  /*2c40*/  SHF.L.U32 R0, R9, 0x1, RZ ;  /* 0x0000000109007819 */ /* 0x000fe200000006ff */
[----:B------:R-:W-:Y:S03]  /*2c50*/  BSSY.RECONVERGENT B1, `(.L_x_21) ;  /* 0x0000030000017945 */ /* 0x000fe60003800200 */
[----:B------:R-:W-:-:S04]  /*2c60*/  SHF.R.U32.HI R27, RZ, 0x18, R0 ;  /* 0x00000018ff1b7819 */ /* 0x000fc80000011600 */
[----:B------:R-:W-:-:S13]  /*2c70*/  ISETP.NE.U32.AND P0, PT, R27, RZ, PT ;  /* 0x000000ff1b00720c */ /* 0x000fda0003f05070 */
[----:B------:R-:W-:Y:S05]  /*2c80*/  @P0 BRA `(.L_x_22) ;  /* 0x0000000000280947 */ /* 0x000fea0003800000 */
[----:B------:R-:W-:-:S04]  /*2c90*/  SHF.L.U32 R0, R9, 0x1, RZ ;  /* 0x0000000109007819 */ /* 0x000fc800000006ff */
[----:B------:R-:W-:-:S13]  /*2ca0*/  ISETP.NE.AND P0, PT, R0, RZ, PT ;  /* 0x000000ff0000720c */ /* 0x000fda0003f05270 */
[----:B------:R-:W-:Y:S01]  /*2cb0*/  @P0 FFMA R24, R9, 1.84467440737095516160e+19, RZ ;  /* 0x5f80000009180823 */ /* 0x000fe200000000ff */
[----:B------:R-:W-:Y:S08]  /*2cc0*/  @!P0 MUFU.RCP R23, R9 ;  /* 0x0000000900178308 */ /* 0x000ff00000001000 */
[----:B------:R-:W0:Y:S02]  /*2cd0*/  @P0 MUFU.RCP R25, R24 ;  /* 0x0000001800190308 */ /* 0x000e240000001000 */
[----:B0-----:R-:W-:-:S04]  /*2ce0*/  @P0 FFMA R0, R24, R25, -1 ;  /* 0xbf80000018000423 */ /* 0x001fc80000000019 */
[----:B------:R-:W-:-:S04]  /*2cf0*/  @P0 FADD.FTZ R0, -R0, -RZ ;  /* 0x800000ff00000221 */ /* 0x000fc80000010100 */
[----:B------:R-:W-:-:S04]  /*2d00*/  @P0 FFMA R0, R25, R0, R25 ;  /* 0x0000000019000223 */ /* 0x000fc80000000019 */
[----:B------:R-:W-:Y:S01]  /*2d10*/  @P0 FFMA R23, R0, 1.84467440737095516160e+19, RZ ;  /* 0x5f80000000170823 */ /* 0x000fe200000000ff */
[----:B------:R-:W-:Y:S06]  /*2d20*/  BRA `(.L_x_23) ;  /* 0x0000000000887947 */ /* 0x000fec0003800000 */
.L_x_22:
[----:B------:R-:W-:-:S04]  /*2d30*/  IADD3 R29, PT, PT, R27, -0xfd, RZ ;  /* 0xffffff031b1d7810 */ /* 0x000fc80007ffe0ff */
[----:B------:R-:W-:-:S13]  /*2d40*/  ISETP.GT.U32.AND P0, PT, R29, 0x1, PT ;  /* 0x000000011d00780c */ /* 0x000fda0003f04070 */
[----:B------:R-:W-:Y:S05]  /*2d50*/  @P0 BRA `(.L_x_24) ;  /* 0x0000000000780947 */ /* 0x000fea0003800000 */
[----:B------:R-:W-:Y:S02]  /*2d60*/  LOP3.LUT R0, R9, 0x7fffff, RZ, 0xc0, !PT ;  /* 0x007fffff09007812 */ /* 0x000fe400078ec0ff */
[----:B------:R-:W-:Y:S02]  /*2d70*/  MOV R26, 0x3 ;  /* 0x00000003001a7802 */ /* 0x000fe40000000f00 */
[----:B------:R-:W-:Y:S02]  /*2d80*/  LOP3.LUT R0, R0, 0x3f800000, RZ, 0xfc, !PT ;  /* 0x3f80000000007812 */ /* 0x000fe400078efcff */
[----:B------:R-:W-:Y:S02]  /*2d90*/  SHF.L.U32 R26, R26, R29, RZ ;  /* 0x0000001d1a1a7219 */ /* 0x000fe400000006ff */
[----:B------:R-:W0:Y:S02]  /*2da0*/  MUFU.RCP R23, R0 ;  /* 0x0000000000177308 */ /* 0x000e240000001000 */
[----:B0-----:R-:W-:-:S04]  /*2db0*/  FFMA R24, R0, R23, -1 ;  /* 0xbf80000000187423 */ /* 0x001fc80000000017 */
[----:B------:R-:W-:-:S04]  /*2dc0*/  FADD.FTZ R24, -R24, -RZ ;  /* 0x800000ff18187221 */ /* 0x000fc80000010100 */
[CCC-:B------:R-:W-:Y:S01]  /*2dd0*/  FFMA.RM R25, R23.reuse, R24.reuse, R23.reuse ;  /* 0x0000001817197223 */ /* 0x1c0fe20000004017 */
[----:B------:R-:W-:-:S04]  /*2de0*/  FFMA.RP R24, R23, R24, R23 ;  /* 0x0000001817187223 */ /* 0x000fc80000008017 */
[C---:B------:R-:W-:Y:S02]  /*2df0*/  LOP3.LUT R23, R25.reuse, 0x7fffff, RZ, 0xc0, !PT ;  /* 0x007fffff19177812 */ /* 0x040fe400078ec0ff */
[----:B------:R-:W-:Y:S02]  /*2e00*/  FSETP.NEU.FTZ.AND P0, PT, R25, R24, PT ;  /* 0x000000181900720b */ /* 0x000fe40003f1d000 */
[----:B------:R-:W-:Y:S02]  /*2e10*/  LOP3.LUT R23, R23, 0x800000, RZ, 0xfc, !PT ;  /* 0x0080000017177812 */ /* 0x000fe400078efcff */
[----:B------:R-:W-:Y:S02]  /*2e20*/  SEL R24, RZ, 0xffffffff, !P0 ;  /* 0xffffffffff187807 */ /* 0x000fe40004000000 */
[----:B------:R-:W-:Y:S02]  /*2e30*/  LOP3.LUT R26, R26, R23, RZ, 0xc0, !PT ;  /* 0x000000171a1a7212 */ /* 0x000fe400078ec0ff */
[----:B------:R-:W-:-:S02]  /*2e40*/  IADD3 R24, PT, PT, -R24, RZ, RZ ;  /* 0x000000ff18187210 */ /* 0x000fc40007ffe1ff */
[-C--:B------:R-:W-:Y:S02]  /*2e50*/  SHF.R.U32.HI R26, RZ, R29.reuse, R26 ;  /* 0x0000001dff1a7219 */ /* 0x080fe4000001161a */
[----:B------:R-:W-:Y:S02]  /*2e60*/  LOP3.LUT P1, RZ, R24, R29, R23, 0xf8, !PT ;  /* 0x0000001d18ff7212 */ /* 0x000fe4000782f817 */
[C---:B------:R-:W-:Y:S02]  /*2e70*/  LOP3.LUT P0, RZ, R26.reuse, 0x1, RZ, 0xc0, !PT ;  /* 0x000000011aff7812 */ /* 0x040fe4000780c0ff */
[----:B------:R-:W-:-:S04]  /*2e80*/  LOP3.LUT P2, RZ, R26, 0x2, RZ, 0xc0, !PT ;  /* 0x000000021aff7812 */ /* 0x000fc8000784c0ff */
[----:B------:R-:W-:Y:S02]  /*2e90*/  PLOP3.LUT P0, PT, P0, P1, P2, 0xe0, 0x0 ;  /* 0x000000000000781c */ /* 0x000fe40000703c20 */
[----:B------:R-:W-:Y:S02]  /*2ea0*/  LOP3.LUT P1, RZ, R9, 0x7fffff, RZ, 0xc0, !PT ;  /* 0x007fffff09ff7812 */ /* 0x000fe4000782c0ff */
[----:B------:R-:W-:-:S04]  /*2eb0*/  SEL R0, RZ, 0x1, !P0 ;  /* 0x00000001ff007807 */ /* 0x000fc80004000000 */
[----:B------:R-:W-:-:S04]  /*2ec0*/  IADD3 R0, PT, PT, -R0, RZ, RZ ;  /* 0x000000ff00007210 */ /* 0x000fc80007ffe1ff */
[----:B------:R-:W-:Y:S02]  /*2ed0*/  ISETP.GE.AND P0, PT, R0, RZ, PT ;  /* 0x000000ff0000720c */ /* 0x000fe40003f06270 */
[----:B------:R-:W-:-:S04]  /*2ee0*/  IADD3 R0, PT, PT, R27, -0xfc, RZ ;  /* 0xffffff041b007810 */ /* 0x000fc80007ffe0ff */
[----:B------:R-:W-:-:S07]  /*2ef0*/  SHF.R.U32.HI R0, RZ, R0, R23 ;  /* 0x00000000ff007219 */ /* 0x000fce0000011617 */
[----:B------:R-:W-:-:S04]  /*2f00*/  @!P0 IADD3 R0, PT, PT, R0, 0x1, RZ ;  /* 0x0000000100008810 */ /* 0x000fc80007ffe0ff */
[----:B------:R-:W-:-:S04]  /*2f10*/  @!P1 SHF.L.U32 R0, R0, 0x1, RZ ;  /* 0x0000000100009819 */ /* 0x000fc800000006ff */
[----:B------:R-:W-:Y:S01]  /*2f20*/  LOP3.LUT R23, R0, 0x80000000, R9, 0xf8, !PT ;  /* 0x8000000000177812 */ /* 0x000fe200078ef809 */
[----:B------:R-:W-:Y:S06]  /*2f30*/  BRA `(.L_x_23) ;  /* 0x0000000000047947 */ /* 0x000fec0003800000 */
.L_x_24:
[----:B------:R0:W1:Y:S02]  /*2f40*/  MUFU.RCP R23, R9 ;  /* 0x0000000900177308 */ /* 0x0000640000001000 */
.L_x_23:
[----:B------:R-:W-:Y:S05]  /*2f50*/  BSYNC.RECONVERGENT B1 ;  /* 0x0000000000017941 */ /* 0x000fea0003800200 */
.L_x_21:
[----:B-1----:R-:W-:Y:S01]  /*2f60*/  MOV R39, R23 ;  /* 0x0000001700277202 */ /* 0x002fe20000000f00 */
[----:B------:R-:W-:-:S04]  /*2f70*/  HFMA2 R23, -RZ, RZ, 0, 0 ;  /* 0x00000000ff177431 */ /* 0x000fc800000001ff */
[----:B0-----:R-:W-:Y:S05]  /*2f80*/  RET.REL.NODEC R22 `(_Z23kernelgpuPairaGradient1IfEvPT_S1_S1_S1_S1_PiS2_S2_S2_S1_S1_S2_iiiiii) ;  /* 0xffffffd0161c7950 */ /* 0x001fea0003c3ffff */
        .weak           $__internal_2_$__cuda_sm20_sqrt_rn_f32_slowpath
        .type           $__internal_2_$__cuda_sm20_sqrt_rn_f32_slowpath,@function
        .size           $__internal_2_$__cuda_sm20_sqrt_rn_f32_slowpath,($_Z23kernelgpuPairaGradient1IfEvPT_S1_S1_S1_S1_PiS2_S2_S2_S1_S1_S2_iiiiii$__internal_accurate_pow - $__internal_2_$__cuda_sm20_sqrt_rn_f32_slowpath)
$__internal_2_$__cuda_sm20_sqrt_rn_f32_slowpath:
[----:B------:R-:W-:-:S13]  /*2f90*/  LOP3.LUT P0, RZ, R8, 0x7fffffff, RZ, 0xc0, !PT ;  /* 0x7fffffff08ff7812 */ /* 0x000fda000780c0ff */
[----:B------:R-:W-:Y:S01]  /*2fa0*/  @!P0 MOV R0, R8 ;  /* 0x0000000800008202 */ /* 0x000fe20000000f00 */
[----:B------:R-:W-:Y:S06]  /*2fb0*/  @!P0 BRA `(.L_x_25) ;  /* 0x0000000000408947 */ /* 0x000fec0003800000 */
[----:B------:R-:W-:-:S13]  /*2fc0*/  FSETP.GEU.FTZ.AND P0, PT, R8, RZ, PT ;  /* 0x000000ff0800720b */ /* 0x000fda0003f1e000 */
[----:B------:R-:W-:Y:S01]  /*2fd0*/  @!P0 MOV R0, 0x7fffffff ;  /* 0x7fffffff00008802 */ /* 0x000fe20000000f00 */
[----:B------:R-:W-:Y:S06]  /*2fe0*/  @!P0 BRA `(.L_x_25) ;  /* 0x0000000000348947 */ /* 0x000fec0003800000 */
[----:B------:R-:W-:-:S13]  /*2ff0*/  FSETP.GTU.FTZ.AND P0, PT, |R8|, +INF , PT ;  /* 0x7f8000000800780b */ /* 0x000fda0003f1c200 */
[----:B------:R-:W-:Y:S01]  /*3000*/  @P0 FADD.FTZ R0, R8, 1 ;  /* 0x3f80000008000421 */ /* 0x000fe20000010000 */
[----:B------:R-:W-:Y:S06]  /*3010*/  @P0 BRA `(.L_x_25) ;  /* 0x0000000000280947 */ /* 0x000fec0003800000 */
[----:B------:R-:W-:-:S13]  /*3020*/  FSETP.NEU.FTZ.AND P0, PT, |R8|, +INF , PT ;  /* 0x7f8000000800780b */ /* 0x000fda0003f1d200 */
[----:B------:R-:W-:-:S04]  /*3030*/  @P0 FFMA R9, R8, 1.84467440737095516160e+19, RZ ;  /* 0x5f80000008090823 */ /* 0x000fc800000000ff */
[----:B------:R-:W0:Y:S02]  /*3040*/  @P0 MUFU.RSQ R0, R9 ;  /* 0x0000000900000308 */ /* 0x000e240000001400 */
[----:B0-----:R-:W-:Y:S01]  /*3050*/  @P0 FMUL.FTZ R10, R9, R0 ;  /* 0x00000000090a0220 */ /* 0x001fe20000410000 */
[----:B------:R-:W-:Y:S01]  /*3060*/  @P0 FMUL.FTZ R12, R0, 0.5 ;  /* 0x3f000000000c0820 */ /* 0x000fe20000410000 */
[----:B------:R-:W-:Y:S02]  /*3070*/  @!P0 MOV R0, R8 ;  /* 0x0000000800008202 */ /* 0x000fe40000000f00 */
[----:B------:R-:W-:-:S04]  /*3080*/  @P0 FADD.FTZ R11, -R10, -RZ ;  /* 0x800000ff0a0b0221 */ /* 0x000fc80000010100 */
[----:B------:R-:W-:-:S04]  /*3090*/  @P0 FFMA R11, R10, R11, R9 ;  /* 0x0000000b0a0b0223 */ /* 0x000fc80000000009 */
[----:B------:R-:W-:-:S04]  /*30a0*/  @P0 FFMA R11, R11, R12, R10 ;  /* 0x0000000c0b0b0223 */ /* 0x000fc8000000000a */
[----:B------:R-:W-:-:S07]  /*30b0*/  @P0 FMUL.FTZ R0, R11, 2.3283064365386962891e-10 ;  /* 0x2f8000000b000820 */ /* 0x000fce0000410000 */
.L_x_25:
[----:B------:R-:W-:Y:S01]  /*30c0*/  HFMA2 R11, -RZ, RZ, 0, 0 ;  /* 0x00000000ff0b7431 */ /* 0x000fe200000001ff */
[----:B------:R-:W-:Y:S02]  /*30d0*/  MOV R10, R13 ;  /* 0x0000000d000a7202 */ /* 0x000fe40000000f00 */
[----:B------:R-:W-:Y:S02]  /*30e0*/  MOV R9, R0 ;  /* 0x0000000000097202 */ /* 0x000fe40000000f00 */
[----:B------:R-:W-:Y:S05]  /*30f0*/  RET.REL.NODEC R10 `(_Z23kernelgpuPairaGradient1IfEvPT_S1_S1_S1_S1_PiS2_S2_S2_S1_S1_S2_iiiiii) ;  /* 0xffffffcc0ac07950 */ /* 0x000fea0003c3ffff */
        .type           $_Z23kernelgpuPairaGradient1IfEvPT_S1_S1_S1_S1_PiS2_S2_S2_S1_S1_S2_iiiiii$__internal_accurate_pow,@function
        .size           $_Z23kernelgpuPairaGradient1IfEvPT_S1_S1_S1_S1_PiS2_S2_S2_S1_S1_S2_iiiiii$__internal_accurate_pow,(.L_x_75 - $_Z23kernelgpuPairaGradient1IfEvPT_S1_S1_S1_S1_PiS2_S2_S2_S1_S1_S2_iiiiii$__internal_accurate_pow)
$_Z23kernelgpuPairaGradient1IfEvPT_S1_S1_S1_S1_PiS2_S2_S2_S1_S1_S2_iiiiii$__internal_accurate_pow:
[----:B------:R-:W-:Y:S01]  /*3100*/  ISETP.GT.U32.AND P1, PT, R33, 0xfffff, PT ;  /* 0x000fffff2100780c */ /* 0x000fe20003f24070 */
[----:B------:R-:W-:Y:S01]  /*3110*/  HFMA2 R25, -RZ, RZ, 1.703125, -23840 ;  /* 0x3ed0f5d2ff197431 */ /* 0x000fe200000001ff */
[----:B------:R-:W-:Y:S01]  /*3120*/  MOV R20, R33 ;  /* 0x0000002100147202 */ /* 0x000fe20000000f00 */
[----:B------:R-:W-:Y:S01]  /*3130*/  UMOV UR8, 0x7d2cafe2 ;  /* 0x7d2cafe200087882 */ /* 0x000fe20000000000 */
[----:B------:R-:W-:Y:S01]  /*3140*/  MOV R22, R32 ;  /* 0x0000002000167202 */ /* 0x000fe20000000f00 */
[----:B------:R-:W-:Y:S01]  /*3150*/  UMOV UR9, 0x3eb0f5ff ;  /* 0x3eb0f5ff00097882 */ /* 0x000fe20000000000 */
[----:B------:R-:W-:Y:S01]  /*3160*/  MOV R24, 0x41ad3b5a ;  /* 0x41ad3b5a00187802 */ /* 0x000fe20000000f00 */
[----:B------:R-:W-:Y:S01]  /*3170*/  UMOV UR10, 0x3b39803f ;  /* 0x3b39803f000a7882 */ /* 0x000fe20000000000 */
[----:B------:R-:W-:Y:S01]  /*3180*/  SHF.R.U32.HI R44, RZ, 0x14, R33 ;  /* 0x00000014ff2c7819 */ /* 0x000fe20000011621 */
[----:B------:R-:W-:-:S04]  /*3190*/  UMOV UR11, 0x3c7abc9e ;  /* 0x3c7abc9e000b7882 */ /* 0x000fc80000000000 */
[----:B------:R-:W-:-:S10]  /*31a0*/  @!P1 DMUL R30, R32, 1.80143985094819840000e+16 ;  /* 0x43500000201e9828 */ /* 0x000fd40000000000 */
[----:B------:R-:W-:Y:S02]  /*31b0*/  @!P1 MOV R20, R31 ;  /* 0x0000001f00149202 */ /* 0x000fe40000000f00 */
[----:B------:R-:W-:Y:S02]  /*31c0*/  @!P1 MOV R22, R30 ;  /* 0x0000001e00169202 */ /* 0x000fe40000000f00 */
[----:B------:R-:W-:Y:S02]  /*31d0*/  LOP3.LUT R20, R20, 0x800fffff, RZ, 0xc0, !PT ;  /* 0x800fffff14147812 */ /* 0x000fe400078ec0ff */
[----:B------:R-:W-:Y:S02]  /*31e0*/  @!P1 LEA.HI R44, R31, 0xffffffca, RZ, 0xc ;  /* 0xffffffca1f2c9811 */ /* 0x000fe400078f60ff */
[----:B------:R-:W-:Y:S02]  /*31f0*/  LOP3.LUT R23, R20, 0x3ff00000, RZ, 0xfc, !PT ;  /* 0x3ff0000014177812 */ /* 0x000fe400078efcff */
[----:B------:R-:W-:-:S02]  /*3200*/  MOV R20, RZ ;  /* 0x000000ff00147202 */ /* 0x000fc40000000f00 */
[----:B------:R-:W-:-:S13]  /*3210*/  ISETP.GE.U32.AND P2, PT, R23, 0x3ff6a09f, PT ;  /* 0x3ff6a09f1700780c */ /* 0x000fda0003f46070 */
[----:B------:R-:W-:-:S04]  /*3220*/  @P2 IADD3 R21, PT, PT, R23, -0x100000, RZ ;  /* 0xfff0000017152810 */ /* 0x000fc80007ffe0ff */
[----:B------:R-:W-:-:S06]  /*3230*/  @P2 MOV R23, R21 ;  /* 0x0000001500172202 */ /* 0x000fcc0000000f00 */
[C---:B------:R-:W-:Y:S02]  /*3240*/  DADD R28, R22.reuse, 1 ;  /* 0x3ff00000161c7429 */ /* 0x040fe40000000000 */
[----:B------:R-:W-:-:S04]  /*3250*/  DADD R22, R22, -1 ;  /* 0xbff0000016167429 */ /* 0x000fc80000000000 */
[----:B------:R-:W0:Y:S02]  /*3260*/  MUFU.RCP64H R21, R29 ;  /* 0x0000001d00157308 */ /* 0x000e240000001800 */
[----:B0-----:R-:W-:-:S08]  /*3270*/  DFMA R26, -R28, R20, 1 ;  /* 0x3ff000001c1a742b */ /* 0x001fd00000000114 */
[----:B------:R-:W-:-:S08]  /*3280*/  DFMA R26, R26, R26, R26 ;  /* 0x0000001a1a1a722b */ /* 0x000fd0000000001a */
[----:B------:R-:W-:-:S08]  /*3290*/  DFMA R26, R20, R26, R20 ;  /* 0x0000001a141a722b */ /* 0x000fd00000000014 */
[----:B------:R-:W-:-:S08]  /*32a0*/  DMUL R20, R22, R26 ;  /* 0x0000001a16147228 */ /* 0x000fd00000000000 */
[----:B------:R-:W-:-:S08]  /*32b0*/  DFMA R20, R22, R26, R20 ;  /* 0x0000001a1614722b */ /* 0x000fd00000000014 */
[----:B------:R-:W-:-:S08]  /*32c0*/  DMUL R34, R20, R20 ;  /* 0x0000001414227228 */ /* 0x000fd00000000000 */
[----:B------:R-:W-:Y:S01]  /*32d0*/  DFMA R24, R34, UR8, R24 ;  /* 0x0000000822187c2b */ /* 0x000fe20008000018 */
[----:B------:R-:W-:Y:S01]  /*32e0*/  UMOV UR8, 0x75488a3f ;  /* 0x75488a3f00087882 */ /* 0x000fe20000000000 */
[----:B------:R-:W-:-:S06]  /*32f0*/  UMOV UR9, 0x3ef3b20a ;  /* 0x3ef3b20a00097882 */ /* 0x000fcc0000000000 */
[----:B------:R-:W-:Y:S01]  /*3300*/  DFMA R28, R34, R24, UR8 ;  /* 0x00000008221c7e2b */ /* 0x000fe20008000018 */
[----:B------:R-:W-:Y:S01]  /*3310*/  UMOV UR8, 0xe4faecd5 ;  /* 0xe4faecd500087882 */ /* 0x000fe20000000000 */
[----:B------:R-:W-:Y:S01]  /*3320*/  UMOV UR9, 0x3f1745cd ;  /* 0x3f1745cd00097882 */ /* 0x000fe20000000000 */
[----:B------:R-:W-:-:S05]  /*3330*/  DADD R24, R22, -R20 ;  /* 0x0000000016187229 */ /* 0x000fca0000000814 */
[----:B------:R-:W-:Y:S01]  /*3340*/  DFMA R28, R34, R28, UR8 ;  /* 0x00000008221c7e2b */ /* 0x000fe2000800001c */
[----:B------:R-:W-:Y:S01]  /*3350*/  UMOV UR8, 0x258a578b ;  /* 0x258a578b00087882 */ /* 0x000fe20000000000 */
[----:B------:R-:W-:Y:S01]  /*3360*/  UMOV UR9, 0x3f3c71c7 ;  /* 0x3f3c71c700097882 */ /* 0x000fe20000000000 */
[----:B------:R-:W-:-:S05]  /*3370*/  DADD R24, R24, R24 ;  /* 0x0000000018187229 */ /* 0x000fca0000000018 */
[----:B------:R-:W-:Y:S01]  /*3380*/  DFMA R28, R34, R28, UR8 ;  /* 0x00000008221c7e2b */ /* 0x000fe2000800001c */
[----:B------:R-:W-:Y:S01]  /*3390*/  UMOV UR8, 0x9242b910 ;  /* 0x9242b91000087882 */ /* 0x000fe20000000000 */
[----:B------:R-:W-:Y:S01]  /*33a0*/  UMOV UR9, 0x3f624924 ;  /* 0x3f62492400097882 */ /* 0x000fe20000000000 */
[----:B------:R-:W-:-:S05]  /*33b0*/  DFMA R24, R22, -R20, R24 ;  /* 0x800000141618722b */ /* 0x000fca0000000018 */
[----:B------:R-:W-:Y:S01]  /*33c0*/  DFMA R28, R34, R28, UR8 ;  /* 0x00000008221c7e2b */ /* 0x000fe2000800001c */
[----:B------:R-:W-:Y:S01]  /*33d0*/  UMOV UR8, 0x99999dfb ;  /* 0x99999dfb00087882 */ /* 0x000fe20000000000 */
[----:B------:R-:W-:Y:S01]  /*33e0*/  UMOV UR9, 0x3f899999 ;  /* 0x3f89999900097882 */ /* 0x000fe20000000000 */
[----:B------:R-:W-:-:S05]  /*33f0*/  DMUL R24, R26, R24 ;  /* 0x000000181a187228 */ /* 0x000fca0000000000 */
[----:B------:R-:W-:Y:S01]  /*3400*/  DFMA R28, R34, R28, UR8 ;  /* 0x00000008221c7e2b */ /* 0x000fe2000800001c */
[----:B------:R-:W-:Y:S01]  /*3410*/  UMOV UR8, 0x55555555 ;  /* 0x5555555500087882 */ /* 0x000fe20000000000 */
[----:B------:R-:W-:-:S03]  /*3420*/  UMOV UR9, 0x3fb55555 ;  /* 0x3fb5555500097882 */ /* 0x000fc60000000000 */
[----:B------:R-:W-:Y:S02]  /*3430*/  IADD3 R31, PT, PT, R25, 0x100000, RZ ;  /* 0x00100000191f7810 */ /* 0x000fe40007ffe0ff */
[----:B------:R-:W-:Y:S01]  /*3440*/  MOV R30, R24 ;  /* 0x00000018001e7202 */ /* 0x000fe20000000f00 */
[----:B------:R-:W-:-:S08]  /*3450*/  DFMA R22, R34, R28, UR8 ;  /* 0x0000000822167e2b */ /* 0x000fd0000800001c */
[----:B------:R-:W-:Y:S01]  /*3460*/  DADD R26, -R22, UR8 ;  /* 0x00000008161a7e29 */ /* 0x000fe20008000100 */
[----:B------:R-:W-:Y:S01]  /*3470*/  UMOV UR8, 0xb9e7b0 ;  /* 0x00b9e7b000087882 */ /* 0x000fe20000000000 */
[----:B------:R-:W-:-:S06]  /*3480*/  UMOV UR9, 0x3c46a4cb ;  /* 0x3c46a4cb00097882 */ /* 0x000fcc0000000000 */
[----:B------:R-:W-:Y:S02]  /*3490*/  DFMA R26, R34, R28, R26 ;  /* 0x0000001c221a722b */ /* 0x000fe4000000001a */
[----:B------:R-:W-:-:S06]  /*34a0*/  DMUL R28, R20, R20 ;  /* 0x00000014141c7228 */ /* 0x000fcc0000000000 */
[----:B------:R-:W-:Y:S01]  /*34b0*/  DADD R26, R26, -UR8 ;  /* 0x800000081a1a7e29 */ /* 0x000fe20008000000 */
[----:B------:R-:W-:Y:S01]  /*34c0*/  UMOV UR8, 0x80000000 ;  /* 0x8000000000087882 */ /* 0x000fe20000000000 */
[----:B------:R-:W-:Y:S01]  /*34d0*/  DFMA R32, R20, R20, -R28 ;  /* 0x000000141420722b */ /* 0x000fe2000000081c */
[----:B------:R-:W-:-:S07]  /*34e0*/  UMOV UR9, 0x43300000 ;  /* 0x4330000000097882 */ /* 0x000fce0000000000 */
[C---:B------:R-:W-:Y:S02]  /*34f0*/  DFMA R30, R20.reuse, R30, R32 ;  /* 0x0000001e141e722b */ /* 0x040fe40000000020 */
[----:B------:R-:W-:-:S08]  /*3500*/  DMUL R32, R20, R28 ;  /* 0x0000001c14207228 */ /* 0x000fd00000000000 */
[----:B------:R-:W-:-:S08]  /*3510*/  DFMA R34, R20, R28, -R32 ;  /* 0x0000001c1422722b */ /* 0x000fd00000000820 */
[----:B------:R-:W-:Y:S02]  /*3520*/  DFMA R34, R24, R28, R34 ;  /* 0x0000001c1822722b */ /* 0x000fe40000000022 */
[----:B------:R-:W-:-:S06]  /*3530*/  DADD R28, R22, R26 ;  /* 0x00000000161c7229 */ /* 0x000fcc000000001a */
[----:B------:R-:W-:Y:S02]  /*3540*/  DFMA R30, R20, R30, R34 ;  /* 0x0000001e141e722b */ /* 0x000fe40000000022 */
[----:B------:R-:W-:-:S08]  /*3550*/  DADD R34, R22, -R28 ;  /* 0x0000000016227229 */ /* 0x000fd0000000081c */
[----:B------:R-:W-:Y:S02]  /*3560*/  DADD R34, R26, R34 ;  /* 0x000000001a227229 */ /* 0x000fe40000000022 */
[----:B------:R-:W-:-:S08]  /*3570*/  DMUL R26, R28, R32 ;  /* 0x000000201c1a7228 */ /* 0x000fd00000000000 */
[----:B------:R-:W-:-:S08]  /*3580*/  DFMA R22, R28, R32, -R26 ;  /* 0x000000201c16722b */ /* 0x000fd0000000081a */
[----:B------:R-:W-:-:S08]  /*3590*/  DFMA R22, R28, R30, R22 ;  /* 0x0000001e1c16722b */ /* 0x000fd00000000016 */
[----:B------:R-:W-:-:S08]  /*35a0*/  DFMA R34, R34, R32, R22 ;  /* 0x000000202222722b */ /* 0x000fd00000000016 */
[----:B------:R-:W-:-:S08]  /*35b0*/  DADD R28, R26, R34 ;  /* 0x000000001a1c7229 */ /* 0x000fd00000000022 */
[--C-:B------:R-:W-:Y:S02]  /*35c0*/  DADD R22, R20, R28.reuse ;  /* 0x0000000014167229 */ /* 0x100fe4000000001c */
[----:B------:R-:W-:-:S06]  /*35d0*/  DADD R26, R26, -R28 ;  /* 0x000000001a1a7229 */ /* 0x000fcc000000081c */
[----:B------:R-:W-:Y:S02]  /*35e0*/  DADD R20, R20, -R22 ;  /* 0x0000000014147229 */ /* 0x000fe40000000816 */
[----:B------:R-:W-:-:S06]  /*35f0*/  DADD R26, R34, R26 ;  /* 0x00000000221a7229 */ /* 0x000fcc000000001a */
[----:B------:R-:W-:-:S08]  /*3600*/  DADD R20, R28, R20 ;  /* 0x000000001c147229 */ /* 0x000fd00000000014 */
[----:B------:R-:W-:Y:S01]  /*3610*/  DADD R26, R26, R20 ;  /* 0x000000001a1a7229 */ /* 0x000fe20000000014 */
[C---:B------:R-:W-:Y:S01]  /*3620*/  IADD3 R20, PT, PT, R44.reuse, -0x3ff, RZ ;  /* 0xfffffc012c147810 */ /* 0x040fe20007ffe0ff */
[----:B------:R-:W-:Y:S01]  /*3630*/  HFMA2 R21, -RZ, RZ, 3.59375, 0 ;  /* 0x43300000ff157431 */ /* 0x000fe200000001ff */
[----:B------:R-:W-:-:S05]  /*3640*/  @P2 IADD3 R20, PT, PT, R44, -0x3fe, RZ ;  /* 0xfffffc022c142810 */ /* 0x000fca0007ffe0ff */
[----:B------:R-:W-:Y:S01]  /*3650*/  DADD R28, R24, R26 ;  /* 0x00000000181c7229 */ /* 0x000fe2000000001a */
[----:B------:R-:W-:-:S06]  /*3660*/  LOP3.LUT R20, R20, 0x80000000, RZ, 0x3c, !PT ;  /* 0x8000000014147812 */ /* 0x000fcc00078e3cff */
[----:B------:R-:W-:Y:S01]  /*3670*/  DADD R24, R20, -UR8 ;  /* 0x8000000814187e29 */ /* 0x000fe20008000000 */
[----:B------:R-:W-:Y:S01]  /*3680*/  UMOV UR8, 0xfefa39ef ;  /* 0xfefa39ef00087882 */ /* 0x000fe20000000000 */
[----:B------:R-:W-:Y:S01]  /*3690*/  DADD R26, R22, R28 ;  /* 0x00000000161a7229 */ /* 0x000fe2000000001c */
[----:B------:R-:W-:-:S07]  /*36a0*/  UMOV UR9, 0x3fe62e42 ;  /* 0x3fe62e4200097882 */ /* 0x000fce0000000000 */
[--C-:B------:R-:W-:Y:S02]  /*36b0*/  DFMA R20, R24, UR8, R26.reuse ;  /* 0x0000000818147c2b */ /* 0x100fe4000800001a */
[----:B------:R-:W-:-:S06]  /*36c0*/  DADD R30, R22, -R26 ;  /* 0x00000000161e7229 */ /* 0x000fcc000000081a */
[----:B------:R-:W-:Y:S02]  /*36d0*/  DFMA R22, R24, -UR8, R20 ;  /* 0x8000000818167c2b */ /* 0x000fe40008000014 */
[----:B------:R-:W-:Y:S01]  /*36e0*/  DADD R30, R28, R30 ;  /* 0x000000001c1e7229 */ /* 0x000fe2000000001e */
[----:B------:R-:W-:Y:S02]  /*36f0*/  LOP3.LUT R29, R43, 0xff0fffff, RZ, 0xc0, !PT ;  /* 0xff0fffff2b1d7812 */ /* 0x000fe400078ec0ff */
[----:B------:R-:W-:-:S03]  /*3700*/  MOV R28, R42 ;  /* 0x0000002a001c7202 */ /* 0x000fc60000000f00 */
[----:B------:R-:W-:-:S08]  /*3710*/  DADD R22, -R26, R22 ;  /* 0x000000001a167229 */ /* 0x000fd00000000116 */
[----:B------:R-:W-:-:S08]  /*3720*/  DADD R22, R30, -R22 ;  /* 0x000000001e167229 */ /* 0x000fd00000000816 */
[----:B------:R-:W-:Y:S01]  /*3730*/  DFMA R24, R24, UR10, R22 ;  /* 0x0000000a18187c2b */ /* 0x000fe20008000016 */
[----:B------:R-:W-:-:S04]  /*3740*/  SHF.L.U32 R22, R43, 0x1, RZ ;  /* 0x000000012b167819 */ /* 0x000fc800000006ff */
[----:B------:R-:W-:-:S03]  /*3750*/  ISETP.GT.U32.AND P1, PT, R22, -0x2000001, PT ;  /* 0xfdffffff1600780c */ /* 0x000fc60003f24070 */
[----:B------:R-:W-:Y:S01]  /*3760*/  DADD R22, R20, R24 ;  /* 0x0000000014167229 */ /* 0x000fe20000000018 */
[----:B------:R-:W-:-:S07]  /*3770*/  SEL R29, R29, R43, P1 ;  /* 0x0000002b1d1d7207 */ /* 0x000fce0000800000 */
[----:B------:R-:W-:Y:S02]  /*3780*/  DADD R20, R20, -R22 ;  /* 0x0000000014147229 */ /* 0x000fe40000000816 */
[----:B------:R-:W-:-:S06]  /*3790*/  DMUL R30, R22, R28 ;  /* 0x0000001c161e7228 */ /* 0x000fcc0000000000 */
[----:B------:R-:W-:Y:S02]  /*37a0*/  DADD R20, R24, R20 ;  /* 0x0000000018147229 */ /* 0x000fe40000000014 */
[----:B------:R-:W-:-:S08]  /*37b0*/  DFMA R22, R22, R28, -R30 ;  /* 0x0000001c1616722b */ /* 0x000fd0000000081e */
[----:B------:R-:W-:Y:S01]  /*37c0*/  DFMA R28, R20, R28, R22 ;  /* 0x0000001c141c722b */ /* 0x000fe20000000016 */
[----:B------:R-:W-:Y:S01]  /*37d0*/  HFMA2 R21, -RZ, RZ, 1.9912109375, 0.00128841400146484375 ;  /* 0x3ff71547ff157431 */ /* 0x000fe200000001ff */
[----:B------:R-:W-:-:S06]  /*37e0*/  MOV R20, 0x652b82fe ;  /* 0x652b82fe00147802 */ /* 0x000fcc0000000f00 */
[----:B------:R-:W-:-:S08]  /*37f0*/  DADD R22, R30, R28 ;  /* 0x000000001e167229 */ /* 0x000fd0000000001c */
[----:B------:R-:W-:Y:S02]  /*3800*/  DFMA R20, R22, R20, 6.75539944105574400000e+15 ;  /* 0x433800001614742b */ /* 0x000fe40000000014 */
[----:B------:R-:W-:Y:S01]  /*3810*/  FSETP.GEU.AND P1, PT, |R23|, 4.1917929649353027344, PT ;  /* 0x4086232b1700780b */ /* 0x000fe20003f2e200 */
[----:B------:R-:W-:-:S05]  /*3820*/  DADD R30, R30, -R22 ;  /* 0x000000001e1e7229 */ /* 0x000fca0000000816 */
[----:B------:R-:W-:-:S03]  /*3830*/  DADD R24, R20, -6.75539944105574400000e+15 ;  /* 0xc338000014187429 */ /* 0x000fc60000000000 */
[----:B------:R-:W-:-:S05]  /*3840*/  DADD R28, R28, R30 ;  /* 0x000000001c1c7229 */ /* 0x000fca000000001e */
[----:B------:R-:W-:Y:S01]  /*3850*/  DFMA R26, R24, -UR8, R22 ;  /* 0x80000008181a7c2b */ /* 0x000fe20008000016 */
[----:B------:R-:W-:Y:S01]  /*3860*/  UMOV UR8, 0x3b39803f ;  /* 0x3b39803f00087882 */ /* 0x000fe20000000000 */
[----:B------:R-:W-:-:S06]  /*3870*/  UMOV UR9, 0x3c7abc9e ;  /* 0x3c7abc9e00097882 */ /* 0x000fcc0000000000 */
[----:B------:R-:W-:Y:S01]  /*3880*/  DFMA R26, R24, -UR8, R26 ;  /* 0x80000008181a7c2b */ /* 0x000fe2000800001a */
[----:B------:R-:W-:Y:S01]  /*3890*/  UMOV UR8, 0x69ce2bdf ;  /* 0x69ce2bdf00087882 */ /* 0x000fe20000000000 */
[----:B------:R-:W-:Y:S01]  /*38a0*/  HFMA2 R25, -RZ, RZ, 1.642578125, -0.00021207332611083984375 ;  /* 0x3e928af3ff197431 */ /* 0x000fe200000001ff */
[----:B------:R-:W-:Y:S01]  /*38b0*/  MOV R24, 0xfca213ea ;  /* 0xfca213ea00187802 */ /* 0x000fe20000000f00 */
[----:B------:R-:W-:-:S05]  /*38c0*/  UMOV UR9, 0x3e5ade15 ;  /* 0x3e5ade1500097882 */ /* 0x000fca0000000000 */
[----:B------:R-:W-:Y:S01]  /*38d0*/  DFMA R24, R26, UR8, R24 ;  /* 0x000000081a187c2b */ /* 0x000fe20008000018 */
[----:B------:R-:W-:Y:S01]  /*38e0*/  UMOV UR8, 0x62401315 ;  /* 0x6240131500087882 */ /* 0x000fe20000000000 */
[----:B------:R-:W-:-:S06]  /*38f0*/  UMOV UR9, 0x3ec71dee ;  /* 0x3ec71dee00097882 */ /* 0x000fcc0000000000 */
[----:B------:R-:W-:Y:S01]  /*3900*/  DFMA R24, R26, R24, UR8 ;  /* 0x000000081a187e2b */ /* 0x000fe20008000018 */
        /* <DEDUP_REMOVED lines=20> */
[----:B------:R-:W-:-:S08]  /*3a50*/  DFMA R24, R26, R24, UR8 ;  /* 0x000000081a187e2b */ /* 0x000fd00008000018 */
[----:B------:R-:W-:-:S08]  /*3a60*/  DFMA R24, R26, R24, 1 ;  /* 0x3ff000001a18742b */ /* 0x000fd00000000018 */
[----:B------:R-:W-:-:S10]  /*3a70*/  DFMA R24, R26, R24, 1 ;  /* 0x3ff000001a18742b */ /* 0x000fd40000000018 */
[----:B------:R-:W-:Y:S02]  /*3a80*/  LEA R27, R20, R25, 0x14 ;  /* 0x00000019141b7211 */ /* 0x000fe400078ea0ff */
[----:B------:R-:W-:Y:S01]  /*3a90*/  MOV R26, R24 ;  /* 0x00000018001a7202 */ /* 0x000fe20000000f00 */
[----:B------:R-:W-:Y:S06]  /*3aa0*/  @!P1 BRA `(.L_x_26) ;  /* 0x0000000000309947 */ /* 0x000fec0003800000 */
[----:B------:R-:W-:Y:S01]  /*3ab0*/  FSETP.GEU.AND P2, PT, |R23|, 4.2275390625, PT ;  /* 0x408748001700780b */ /* 0x000fe20003f4e200 */
[C---:B------:R-:W-:Y:S02]  /*3ac0*/  DADD R26, R22.reuse, +INF ;  /* 0x7ff00000161a7429 */ /* 0x040fe40000000000 */
[----:B------:R-:W-:-:S08]  /*3ad0*/  DSETP.GEU.AND P1, PT, R22, RZ, PT ;  /* 0x000000ff1600722a */ /* 0x000fd00003f2e000 */
[----:B------:R-:W-:Y:S02]  /*3ae0*/  FSEL R26, R26, RZ, P1 ;  /* 0x000000ff1a1a7208 */ /* 0x000fe40000800000 */
[----:B------:R-:W-:Y:S02]  /*3af0*/  @!P2 LEA.HI R21, R20, R20, RZ, 0x1 ;  /* 0x000000141415a211 */ /* 0x000fe400078f08ff */
[----:B------:R-:W-:Y:S02]  /*3b00*/  FSEL R27, R27, RZ, P1 ;  /* 0x000000ff1b1b7208 */ /* 0x000fe40000800000 */
[----:B------:R-:W-:-:S04]  /*3b10*/  @!P2 SHF.R.S32.HI R21, RZ, 0x1, R21 ;  /* 0x00000001ff15a819 */ /* 0x000fc80000011415 */
[----:B------:R-:W-:Y:S02]  /*3b20*/  @!P2 IADD3 R20, PT, PT, R20, -R21, RZ ;  /* 0x800000151414a210 */ /* 0x000fe40007ffe0ff */
[----:B------:R-:W-:Y:S02]  /*3b30*/  @!P2 LEA R25, R21, R25, 0x14 ;  /* 0x000000191519a211 */ /* 0x000fe400078ea0ff */
[----:B------:R-:W-:Y:S02]  /*3b40*/  @!P2 LEA R21, R20, 0x3ff00000, 0x14 ;  /* 0x3ff000001415a811 */ /* 0x000fe400078ea0ff */
[----:B------:R-:W-:-:S06]  /*3b50*/  @!P2 MOV R20, RZ ;  /* 0x000000ff0014a202 */ /* 0x000fcc0000000f00 */
[----:B------:R-:W-:-:S11]  /*3b60*/  @!P2 DMUL R26, R24, R20 ;  /* 0x00000014181aa228 */ /* 0x000fd60000000000 */
.L_x_26:
[----:B------:R-:W-:Y:S01]  /*3b70*/  DFMA R28, R28, R26, R26 ;  /* 0x0000001a1c1c722b */ /* 0x000fe2000000001a */
[----:B------:R-:W-:Y:S01]  /*3b80*/  MOV R20, R0 ;  /* 0x0000000000147202 */ /* 0x000fe20000000f00 */
[----:B------:R-:W-:Y:S01]  /*3b90*/  DSETP.NEU.AND P1, PT, |R26|, +INF , PT ;  /* 0x7ff000001a00742a */ /* 0x000fe20003f2d200 */
[----:B------:R-:W-:-:S07]  /*3ba0*/  MOV R21, 0x0 ;  /* 0x0000000000157802 */ /* 0x000fce0000000f00 */
[----:B------:R-:W-:Y:S02]  /*3bb0*/  FSEL R22, R26, R28, !P1 ;  /* 0x0000001c1a167208 */ /* 0x000fe40004800000 */
[----:B------:R-:W-:Y:S01]  /*3bc0*/  FSEL R26, R27, R29, !P1 ;  /* 0x0000001d1b1a7208 */ /* 0x000fe20004800000 */
[----:B------:R-:W-:Y:S06]  /*3bd0*/  RET.REL.NODEC R20 `(_Z23kernelgpuPairaGradient1IfEvPT_S1_S1_S1_S1_PiS2_S2_S2_S1_S1_S2_iiiiii) ;  /* 0xffffffc414087950 */ /* 0x000fec0003c3ffff */
.L_x_27:
[----:B------:R-:W-:-:S00]  /*3be0*/  BRA `(.L_x_27) ;  /* 0xfffffffc00fc7947 */ /* 0x000fc0000383ffff */
[----:B------:R-:W-:-:S00]  /*3bf0*/  NOP ;  /* 0x0000000000007918 */ /* 0x000fc00000000000 */
        /* <DEDUP_REMOVED lines=8> */
.L_x_75:


//--------------------- .text._Z23kernelgpuPairaGradient1IdEvPT_S1_S1_S1_S1_PiS2_S2_S2_S1_S1_S2_iiiiii --------------------------
	.section	.text._Z23kernelgpuPairaGradient1IdEvPT_S1_S1_S1_S1_PiS2_S2_S2_S1_S1_S2_iiiiii,"ax",@progbits
	.align	128
        .global         _Z23kernelgpuPairaGradient1IdEvPT_S1_S1_S1_S1_PiS2_S2_S2_S1_S1_S2_iiiiii
        .type           _Z23kernelgpuPairaGradient1IdEvPT_S1_S1_S1_S1_PiS2_S2_S2_S1_S1_S2_iiiiii,@function
        .size           _Z23kernelgpuPairaGradient1IdEvPT_S1_S1_S1_S1_PiS2_S2_S2_S1_S1_S2_iiiiii,(.L_x_78 - _Z23kernelgpuPairaGradient1IdEvPT_S1_S1_S1_S1_PiS2_S2_S2_S1_S1_S2_iiiiii)
        .other          _Z23kernelgpuPairaGradient1IdEvPT_S1_S1_S1_S1_PiS2_S2_S2_S1_S1_S2_iiiiii,@"STO_CUDA_ENTRY STV_DEFAULT"
_Z23kernelgpuPairaGradient1IdEvPT_S1_S1_S1_S1_PiS2_S2_S2_S1_S1_S2_iiiiii:
.text._Z23kernelgpuPairaGradient1IdEvPT_S1_S1_S1_S1_PiS2_S2_S2_S1_S1_S2_iiiiii:
        /* <DEDUP_REMOVED lines=12> */
.L_x_61:
[----:B0-----:R-:W0:Y:S01]  /*00c0*/  LDC.64 R2, c[0x0][0x390] ;  /* 0x0000e400ff027b82 */ /* 0x001e220000000a00 */
[----:B------:R-:W-:-:S07]  /*00d0*/  IMAD R0, R25, 0x3, RZ ;  /* 0x0000000319007824 */ /* 0x000fce00078e02ff */
[----:B------:R-:W3:Y:S08]  /*00e0*/  LDC.64 R4, c[0x0][0x3a8] ;  /* 0x0000ea00ff047b82 */ /* 0x000ef00000000a00 */
[----:B------:R-:W4:Y:S01]  /*00f0*/  LDC.64 R6, c[0x0][0x3b0] ;  /* 0x0000ec00ff067b82 */ /* 0x000f220000000a00 */
[----:B0-----:R-:W-:-:S05]  /*0100*/  IMAD.WIDE R2, R0, 0x8, R2 ;  /* 0x0000000800027825 */ /* 0x001fca00078e0202 */
[----:B-1----:R-:W2:Y:S04]  /*0110*/  LDG.E.64 R18, desc[UR4][R2.64+0x8] ;  /* 0x0000080402127981 */ /* 0x002ea8000c1e1b00 */
[----:B------:R-:W2:Y:S04]  /*0120*/  LDG.E.64 R16, desc[UR4][R2.64] ;  /* 0x0000000402107981 */ /* 0x000ea8000c1e1b00 */
[----:B------:R-:W2:Y:S01]  /*0130*/  LDG.E.64 R14, desc[UR4][R2.64+0x10] ;  /* 0x00001004020e7981 */ /* 0x000ea2000c1e1b00 */
[----:B------:R-:W-:Y:S02]  /*0140*/  IMAD.MOV.U32 R10, RZ, RZ, 0x0 ;  /* 0x00000000ff0a7424 */ /* 0x000fe400078e00ff */
[----:B------:R-:W-:-:S02]  /*0150*/  IMAD.MOV.U32 R11, RZ, RZ, 0x3fd80000 ;  /* 0x3fd80000ff0b7424 */ /* 0x000fc400078e00ff */
[----:B---3--:R-:W-:-:S04]  /*0160*/  IMAD.WIDE R4, R25, 0x4, R4 ;  /* 0x0000000419047825 */ /* 0x008fc800078e0204 */
[----:B----4-:R-:W-:Y:S01]  /*0170*/  IMAD.WIDE R6, R25, 0x4, R6 ;  /* 0x0000000419067825 */ /* 0x010fe200078e0206 */
[----:B------:R0:W5:Y:S04]  /*0180*/  LDG.E R30, desc[UR4][R4.64] ;  /* 0x00000004041e7981 */ /* 0x000168000c1e1900 */
[----:B------:R1:W5:Y:S01]  /*0190*/  LDG.E R26, desc[UR4][R6.64] ;  /* 0x00000004061a7981 */ /* 0x000362000c1e1900 */
[----:B------:R-:W-:Y:S01]  /*01a0*/  BSSY.RECONVERGENT B0, `(.L_x_28) ;  /* 0x0000014000007945 */ /* 0x000fe20003800200 */
[----:B--2---:R-:W-:-:S08]  /*01b0*/  DMUL R8, R18, R18 ;  /* 0x0000001212087228 */ /* 0x004fd00000000000 */
[----:B------:R-:W-:-:S08]  /*01c0*/  DFMA R8, R16, R16, R8 ;  /* 0x000000101008722b */ /* 0x000fd00000000008 */
[----:B------:R-:W-:-:S06]  /*01d0*/  DFMA R12, R14, R14, R8 ;  /* 0x0000000e0e0c722b */ /* 0x000fcc0000000008 */
[----:B------:R-:W2:Y:S04]  /*01e0*/  MUFU.RSQ64H R9, R13 ;  /* 0x0000000d00097308 */ /* 0x000ea80000001c00 */
[----:B------:R-:W-:-:S05]  /*01f0*/  VIADD R8, R13, 0xfcb00000 ;  /* 0xfcb000000d087836 */ /* 0x000fca0000000000 */
[----:B------:R-:W-:Y:S01]  /*0200*/  ISETP.GE.U32.AND P0, PT, R8, 0x7ca00000, PT ;  /* 0x7ca000000800780c */ /* 0x000fe20003f06070 */
[----:B--2---:R-:W-:-:S08]  /*0210*/  DMUL R2, R8, R8 ;  /* 0x0000000808027228 */ /* 0x004fd00000000000 */
[----:B------:R-:W-:-:S08]  /*0220*/  DFMA R2, R12, -R2, 1 ;  /* 0x3ff000000c02742b */ /* 0x000fd00000000802 */
[----:B------:R-:W-:Y:S02]  /*0230*/  DFMA R10, R2, R10, 0.5 ;  /* 0x3fe00000020a742b */ /* 0x000fe4000000000a */
[----:B------:R-:W-:-:S08]  /*0240*/  DMUL R2, R8, R2 ;  /* 0x0000000208027228 */ /* 0x000fd00000000000 */
[----:B0-----:R-:W-:-:S08]  /*0250*/  DFMA R4, R10, R2, R8 ;  /* 0x000000020a04722b */ /* 0x001fd00000000008 */
[----:B-1----:R-:W-:Y:S02]  /*0260*/  DMUL R6, R12, R4 ;  /* 0x000000040c067228 */ /* 0x002fe40000000000 */
[----:B------:R-:W-:Y:S02]  /*0270*/  VIADD R3, R5, 0xfff00000 ;  /* 0xfff0000005037836 */ /* 0x000fe40000000000 */
[----:B------:R-:W-:-:S04]  /*0280*/  IMAD.MOV.U32 R2, RZ, RZ, R4 ;  /* 0x000000ffff027224 */ /* 0x000fc800078e0004 */
[----:B------:R-:W-:-:S08]  /*0290*/  DFMA R20, R6, -R6, R12 ;  /* 0x800000060614722b */ /* 0x000fd0000000000c */
[----:B------:R-:W-:Y:S01]  /*02a0*/  DFMA R10, R20, R2, R6 ;  /* 0x00000002140a722b */ /* 0x000fe20000000006 */
[----:B------:R-:W-:Y:S10]  /*02b0*/  @!P0 BRA `(.L_x_29) ;  /* 0x0000000000088947 */ /* 0x000ff40003800000 */
[----:B------:R-:W-:-:S07]  /*02c0*/  MOV R22, 0x2e0 ;  /* 0x000002e000167802 */ /* 0x000fce0000000f00 */
[----:B-----5:R-:W-:Y:S05]  /*02d0*/  CALL.REL.NOINC `($__internal_4_$__cuda_sm20_dsqrt_rn_f64_mediumpath_v1) ;  /* 0x0000003000f47944 */ /* 0x020fea0003c00000 */
.L_x_29:
[----:B------:R-:W-:Y:S05]  /*02e0*/  BSYNC.RECONVERGENT B0 ;  /* 0x0000000000007941 */ /* 0x000fea0003800200 */
.L_x_28:
[----:B-----5:R-:W0:Y:S01]  /*02f0*/  I2F.F64 R30, R30 ;  /* 0x0000001e001e7312 */ /* 0x020e220000201c00 */
[----:B------:R-:W-:Y:S01]  /*0300*/  MOV R4, 0x0 ;  /* 0x0000000000047802 */ /* 0x000fe20000000f00 */
[----:B------:R-:W-:Y:S01]  /*0310*/  IMAD.MOV.U32 R5, RZ, RZ, 0x40410000 ;  /* 0x40410000ff057424 */ /* 0x000fe200078e00ff */
[----:B------:R-:W-:Y:S05]  /*0320*/  BSSY.RECONVERGENT B0, `(.L_x_30) ;  /* 0x000000f000007945 */ /* 0x000fea0003800200 */
[----:B------:R-:W1:Y:S01]  /*0330*/  I2F.F64 R26, R26 ;  /* 0x0000001a001a7312 */ /* 0x000e620000201c00 */
[----:B0-----:R-:W-:-:S08]  /*0340*/  DFMA R4, R30, -R4, 83 ;  /* 0x4054c0001e04742b */ /* 0x001fd00000000804 */
[----:B------:R-:W-:-:S14]  /*0350*/  DSETP.NEU.AND P0, PT, R4, RZ, PT ;  /* 0x000000ff0400722a */ /* 0x000fdc0003f0d000 */
[----:B------:R-:W-:Y:S01]  /*0360*/  @!P0 CS2R R6, SRZ ;  /* 0x0000000000068805 */ /* 0x000fe2000001ff00 */
[----:B-1----:R-:W-:Y:S06]  /*0370*/  @!P0 BRA `(.L_x_31) ;  /* 0x0000000000248947 */ /* 0x002fec0003800000 */
[----:B------:R-:W-:Y:S01]  /*0380*/  DADD R48, -RZ, |R4| ;  /* 0x00000000ff307229 */ /* 0x000fe20000000504 */
[----:B------:R-:W-:Y:S01]  /*0390*/  ISETP.GE.AND P0, PT, R5, RZ, PT ;  /* 0x000000ff0500720c */ /* 0x000fe20003f06270 */
[----:B------:R-:W-:Y:S01]  /*03a0*/  IMAD.MOV.U32 R37, RZ, RZ, 0x3fcd70a3 ;  /* 0x3fcd70a3ff257424 */ /* 0x000fe200078e00ff */
[----:B------:R-:W-:-:S07]  /*03b0*/  MOV R36, 0x3f0 ;  /* 0x000003f000247802 */ /* 0x000fce0000000f00 */
[----:B------:R-:W-:Y:S02]  /*03c0*/  IMAD.MOV.U32 R52, RZ, RZ, R48 ;  /* 0x000000ffff347224 */ /* 0x000fe400078e0030 */
[----:B------:R-:W-:-:S07]  /*03d0*/  IMAD.MOV.U32 R48, RZ, RZ, -0x28f5c28f ;  /* 0xd70a3d71ff307424 */ /* 0x000fce00078e00ff */
[----:B------:R-:W-:Y:S05]  /*03e0*/  CALL.REL.NOINC `($_Z23kernelgpuPairaGradient1IdEvPT_S1_S1_S1_S1_PiS2_S2_S2_S1_S1_S2_iiiiii$__internal_accurate_pow) ;  /* 0x0000003400707944 */ /* 0x000fea0003c00000 */
[----:B------:R-:W-:Y:S02]  /*03f0*/  FSEL R6, R50, RZ, P0 ;  /* 0x000000ff32067208 */ /* 0x000fe40000000000 */
[----:B------:R-:W-:-:S07]  /*0400*/  FSEL R7, R48, -QNAN , P0 ;  /* 0xfff8000030077808 */ /* 0x000fce0000000000 */
.L_x_31:
[----:B------:R-:W-:Y:S05]  /*0410*/  BSYNC.RECONVERGENT B0 ;  /* 0x0000000000007941 */ /* 0x000fea0003800200 */
.L_x_30:
[----:B------:R-:W-:Y:S02]  /*0420*/  HFMA2 R3, -RZ, RZ, 2.126953125, 0 ;  /* 0x40410000ff037431 */ /* 0x000fe400000001ff */
[----:B------:R-:W-:Y:S01]  /*0430*/  IMAD.MOV.U32 R2, RZ, RZ, 0x0 ;  /* 0x00000000ff027424 */ /* 0x000fe200078e00ff */
[----:B------:R-:W-:Y:S01]  /*0440*/  UMOV UR8, 0xd70a3d71 ;  /* 0xd70a3d7100087882 */ /* 0x000fe20000000000 */
[----:B------:R-:W-:Y:S01]  /*0450*/  UMOV UR9, 0x3fcd70a3 ;  /* 0x3fcd70a300097882 */ /* 0x000fe20000000000 */
[C---:B------:R-:W-:Y:S01]  /*0460*/  DSETP.NEU.AND P1, PT, |R4|.reuse, +INF , PT ;  /* 0x7ff000000400742a */ /* 0x040fe20003f2d200 */
[----:B------:R-:W-:Y:S01]  /*0470*/  BSSY.RECONVERGENT B0, `(.L_x_32) ;  /* 0x0000016000007945 */ /* 0x000fe20003800200 */
[----:B------:R-:W-:Y:S02]  /*0480*/  DADD R8, R4, UR8 ;  /* 0x0000000804087e29 */ /* 0x000fe40008000000 */
[----:B------:R-:W-:Y:S02]  /*0490*/  DFMA R2, R26, -R2, 83 ;  /* 0x4054c0001a02742b */ /* 0x000fe40000000802 */
[----:B------:R-:W-:-:S06]  /*04a0*/  DSETP.NEU.AND P2, PT, R4, 1, PT ;  /* 0x3ff000000400742a */ /* 0x000fcc0003f4d000 */
[----:B------:R-:W-:Y:S01]  /*04b0*/  DSETP.NEU.AND P3, PT, R2, RZ, PT ;  /* 0x000000ff0200722a */ /* 0x000fe20003f6d000 */
[----:B------:R-:W-:-:S04]  /*04c0*/  LOP3.LUT R8, R9, 0x7ff00000, RZ, 0xc0, !PT ;  /* 0x7ff0000009087812 */ /* 0x000fc800078ec0ff */
[----:B------:R-:W-:-:S04]  /*04d0*/  ISETP.NE.AND P0, PT, R8, 0x7ff00000, PT ;  /* 0x7ff000000800780c */ /* 0x000fc80003f05270 */
[----:B------:R-:W-:Y:S02]  /*04e0*/  @!P1 FSEL R6, R6, RZ, P0 ;  /* 0x000000ff06069208 */ /* 0x000fe40000000000 */
[----:B------:R-:W-:Y:S02]  /*04f0*/  @!P1 FSEL R7, R7, +QNAN , P0 ;  /* 0x7ff0000007079808 */ /* 0x000fe40000000000 */
[----:B------:R-:W-:Y:S02]  /*0500*/  FSEL R22, R6, RZ, P2 ;  /* 0x000000ff06167208 */ /* 0x000fe40001000000 */
[----:B------:R-:W-:Y:S02]  /*0510*/  @!P3 CS2R R4, SRZ ;  /* 0x000000000004b805 */ /* 0x000fe4000001ff00 */
[----:B------:R-:W-:Y:S01]  /*0520*/  FSEL R23, R7, 1.875, P2 ;  /* 0x3ff0000007177808 */ /* 0x000fe20001000000 */
[----:B------:R-:W-:Y:S06]  /*0530*/  @!P3 BRA `(.L_x_33) ;  /* 0x000000000024b947 */ /* 0x000fec0003800000 */
        /* <DEDUP_REMOVED lines=9> */
.L_x_33:
[----:B------:R-:W-:Y:S05]  /*05d0*/  BSYNC.RECONVERGENT B0 ;  /* 0x0000000000007941 */ /* 0x000fea0003800200 */
.L_x_32:
[----:B------:R-:W-:Y:S01]  /*05e0*/  UMOV UR8, 0xd70a3d71 ;  /* 0xd70a3d7100087882 */ /* 0x000fe20000000000 */
[----:B------:R-:W-:Y:S01]  /*05f0*/  UMOV UR9, 0x3fcd70a3 ;  /* 0x3fcd70a300097882 */ /* 0x000fe20000000000 */
[C---:B------:R-:W-:Y:S01]  /*0600*/  DSETP.NEU.AND P1, PT, |R2|.reuse, +INF , PT ;  /* 0x7ff000000200742a */ /* 0x040fe20003f2d200 */
[----:B------:R-:W-:Y:S01]  /*0610*/  IMAD.MOV.U32 R36, RZ, RZ, 0x652b82fe ;  /* 0x652b82feff247424 */ /* 0x000fe200078e00ff */
[C---:B------:R-:W-:Y:S01]  /*0620*/  DADD R6, R2.reuse, UR8 ;  /* 0x0000000802067e29 */ /* 0x040fe20008000000 */
[----:B------:R-:W-:Y:S01]  /*0630*/  UMOV UR8, 0x61f3bcfb ;  /* 0x61f3bcfb00087882 */ /* 0x000fe20000000000 */
[----:B------:R-:W-:Y:S01]  /*0640*/  DSETP.NEU.AND P2, PT, R2, 1, PT ;  /* 0x3ff000000200742a */ /* 0x000fe20003f4d000 */
[----:B------:R-:W-:Y:S01]  /*0650*/  UMOV UR9, 0x403caf7d ;  /* 0x403caf7d00097882 */ /* 0x000fe20000000000 */
[----:B------:R-:W-:Y:S01]  /*0660*/  IMAD.MOV.U32 R37, RZ, RZ, 0x3ff71547 ;  /* 0x3ff71547ff257424 */ /* 0x000fe200078e00ff */
[----:B------:R-:W-:Y:S01]  /*0670*/  MOV R32, 0xfefa39ef ;  /* 0xfefa39ef00207802 */ /* 0x000fe20000000f00 */
[----:B------:R-:W-:Y:S01]  /*0680*/  IMAD.MOV.U32 R33, RZ, RZ, 0x3fe62e42 ;  /* 0x3fe62e42ff217424 */ /* 0x000fe200078e00ff */
[----:B------:R-:W-:Y:S01]  /*0690*/  MOV R40, 0xfca213ea ;  /* 0xfca213ea00287802 */ /* 0x000fe20000000f00 */
[----:B------:R-:W-:Y:S01]  /*06a0*/  IMAD.MOV.U32 R34, RZ, RZ, 0x3b39803f ;  /* 0x3b39803fff227424 */ /* 0x000fe200078e00ff */
[----:B------:R-:W-:Y:S01]  /*06b0*/  MOV R46, 0x14761f65 ;  /* 0x14761f65002e7802 */ /* 0x000fe20000000f00 */
[----:B------:R-:W-:Y:S01]  /*06c0*/  IMAD.MOV.U32 R35, RZ, RZ, 0x3c7abc9e ;  /* 0x3c7abc9eff237424 */ /* 0x000fe200078e00ff */
[----:B------:R-:W-:Y:S01]  /*06d0*/  LOP3.LUT R6, R7, 0x7ff00000, RZ, 0xc0, !PT ;  /* 0x7ff0000007067812 */ /* 0x000fe200078ec0ff */
[----:B------:R-:W-:Y:S01]  /*06e0*/  IMAD.MOV.U32 R38, RZ, RZ, 0x69ce2bdf ;  /* 0x69ce2bdfff267424 */ /* 0x000fe200078e00ff */
[----:B------:R-:W-:Y:S01]  /*06f0*/  MOV R52, 0x555502a1 ;  /* 0x555502a100347802 */ /* 0x000fe20000000f00 */
[----:B------:R-:W-:Y:S01]  /*0700*/  IMAD.MOV.U32 R39, RZ, RZ, 0x3e5ade15 ;  /* 0x3e5ade15ff277424 */ /* 0x000fe200078e00ff */
[----:B------:R-:W-:Y:S01]  /*0710*/  ISETP.NE.AND P0, PT, R6, 0x7ff00000, PT ;  /* 0x7ff000000600780c */ /* 0x000fe20003f05270 */
[----:B------:R-:W-:Y:S01]  /*0720*/  IMAD.MOV.U32 R41, RZ, RZ, 0x3e928af3 ;  /* 0x3e928af3ff297424 */ /* 0x000fe200078e00ff */
[----:B------:R-:W-:Y:S01]  /*0730*/  BSSY.RECONVERGENT B0, `(.L_x_34) ;  /* 0x0000034000007945 */ /* 0x000fe20003800200 */
[----:B------:R-:W-:Y:S01]  /*0740*/  IMAD.MOV.U32 R42, RZ, RZ, 0x62401315 ;  /* 0x62401315ff2a7424 */ /* 0x000fe200078e00ff */
[----:B------:R-:W-:Y:S01]  /*0750*/  @!P1 FSEL R4, R4, RZ, P0 ;  /* 0x000000ff04049208 */ /* 0x000fe20000000000 */
[----:B------:R-:W-:Y:S01]  /*0760*/  IMAD.MOV.U32 R43, RZ, RZ, 0x3ec71dee ;  /* 0x3ec71deeff2b7424 */ /* 0x000fe200078e00ff */
[----:B------:R-:W-:Y:S01]  /*0770*/  @!P1 FSEL R5, R5, +QNAN , P0 ;  /* 0x7ff0000005059808 */ /* 0x000fe20000000000 */
[----:B------:R-:W-:Y:S01]  /*0780*/  IMAD.MOV.U32 R44, RZ, RZ, 0x7c89eb71 ;  /* 0x7c89eb71ff2c7424 */ /* 0x000fe200078e00ff */
[----:B------:R-:W-:Y:S01]  /*0790*/  FSEL R20, R4, RZ, P2 ;  /* 0x000000ff04147208 */ /* 0x000fe20001000000 */
[----:B------:R-:W-:Y:S01]  /*07a0*/  IMAD.MOV.U32 R45, RZ, RZ, 0x3efa0199 ;  /* 0x3efa0199ff2d7424 */ /* 0x000fe200078e00ff */
[----:B------:R-:W-:Y:S01]  /*07b0*/  FSEL R21, R5, 1.875, P2 ;  /* 0x3ff0000005157808 */ /* 0x000fe20001000000 */
[----:B------:R-:W-:-:S02]  /*07c0*/  IMAD.MOV.U32 R47, RZ, RZ, 0x3f2a01a0 ;  /* 0x3f2a01a0ff2f7424 */ /* 0x000fc400078e00ff */
[----:B------:R-:W-:Y:S02]  /*07d0*/  IMAD.MOV.U32 R48, RZ, RZ, 0x1852b7af ;  /* 0x1852b7afff307424 */ /* 0x000fe400078e00ff */
[----:B------:R-:W-:Y:S01]  /*07e0*/  IMAD.MOV.U32 R49, RZ, RZ, 0x3f56c16c ;  /* 0x3f56c16cff317424 */ /* 0x000fe200078e00ff */
[----:B------:R-:W-:Y:S01]  /*07f0*/  DMUL R2, R20, -UR8 ;  /* 0x8000000814027c28 */ /* 0x000fe20008000000 */
[----:B------:R-:W-:Y:S02]  /*0800*/  IMAD.MOV.U32 R50, RZ, RZ, 0x11122322 ;  /* 0x11122322ff327424 */ /* 0x000fe400078e00ff */
[----:B------:R-:W-:Y:S02]  /*0810*/  IMAD.MOV.U32 R51, RZ, RZ, 0x3f811111 ;  /* 0x3f811111ff337424 */ /* 0x000fe400078e00ff */
[----:B------:R-:W-:Y:S02]  /*0820*/  IMAD.MOV.U32 R53, RZ, RZ, 0x3fa55555 ;  /* 0x3fa55555ff357424 */ /* 0x000fe400078e00ff */
[----:B------:R-:W-:Y:S01]  /*0830*/  IMAD.MOV.U32 R54, RZ, RZ, 0x55555511 ;  /* 0x55555511ff367424 */ /* 0x000fe200078e00ff */
[----:B------:R-:W-:Y:S01]  /*0840*/  DFMA R6, R22, -UR8, R2 ;  /* 0x8000000816067c2b */ /* 0x000fe20008000002 */
[----:B------:R-:W-:-:S02]  /*0850*/  IMAD.MOV.U32 R55, RZ, RZ, 0x3fc55555 ;  /* 0x3fc55555ff377424 */ /* 0x000fc400078e00ff */
[----:B------:R-:W-:Y:S02]  /*0860*/  IMAD.MOV.U32 R56, RZ, RZ, 0xb ;  /* 0x0000000bff387424 */ /* 0x000fe400078e00ff */
[----:B------:R-:W-:-:S03]  /*0870*/  IMAD.MOV.U32 R57, RZ, RZ, 0x3fe00000 ;  /* 0x3fe00000ff397424 */ /* 0x000fc600078e00ff */
[----:B------:R-:W-:Y:S02]  /*0880*/  DFMA R8, R6, R36, 6.75539944105574400000e+15 ;  /* 0x433800000608742b */ /* 0x000fe40000000024 */
[----:B------:R-:W-:-:S06]  /*0890*/  FSETP.GEU.AND P0, PT, |R7|, 4.1917929649353027344, PT ;  /* 0x4086232b0700780b */ /* 0x000fcc0003f0e200 */
[----:B------:R-:W-:-:S08]  /*08a0*/  DADD R2, R8, -6.75539944105574400000e+15 ;  /* 0xc338000008027429 */ /* 0x000fd00000000000 */
[----:B------:R-:W-:-:S08]  /*08b0*/  DFMA R4, R2, -R32, R6 ;  /* 0x800000200204722b */ /* 0x000fd00000000006 */
[----:B------:R-:W-:-:S08]  /*08c0*/  DFMA R4, R2, -R34, R4 ;  /* 0x800000220204722b */ /* 0x000fd00000000004 */
[----:B------:R-:W-:-:S08]  /*08d0*/  DFMA R2, R4, R38, R40 ;  /* 0x000000260402722b */ /* 0x000fd00000000028 */
        /* <DEDUP_REMOVED lines=8> */
[----:B------:R-:W-:-:S08]  /*0960*/  DFMA R2, R4, R2, 1 ;  /* 0x3ff000000402742b */ /* 0x000fd00000000002 */
[----:B------:R-:W-:-:S10]  /*0970*/  DFMA R2, R4, R2, 1 ;  /* 0x3ff000000402742b */ /* 0x000fd40000000002 */
[----:B------:R-:W-:Y:S01]  /*0980*/  LEA R59, R8, R3, 0x14 ;  /* 0x00000003083b7211 */ /* 0x000fe200078ea0ff */
[----:B------:R-:W-:Y:S01]  /*0990*/  IMAD.MOV.U32 R58, RZ, RZ, R2 ;  /* 0x000000ffff3a7224 */ /* 0x000fe200078e0002 */
[----:B------:R-:W-:Y:S06]  /*09a0*/  @!P0 BRA `(.L_x_35) ;  /* 0x0000000000308947 */ /* 0x000fec0003800000 */
[----:B------:R-:W-:Y:S01]  /*09b0*/  FSETP.GEU.AND P1, PT, |R7|, 4.2275390625, PT ;  /* 0x408748000700780b */ /* 0x000fe20003f2e200 */
[C---:B------:R-:W-:Y:S02]  /*09c0*/  DADD R28, R6.reuse, +INF ;  /* 0x7ff00000061c7429 */ /* 0x040fe40000000000 */
[----:B------:R-:W-:-:S08]  /*09d0*/  DSETP.GEU.AND P0, PT, R6, RZ, PT ;  /* 0x000000ff0600722a */ /* 0x000fd00003f0e000 */
[----:B------:R-:W-:Y:S02]  /*09e0*/  FSEL R58, R28, RZ, P0 ;  /* 0x000000ff1c3a7208 */ /* 0x000fe40000000000 */
[----:B------:R-:W-:Y:S02]  /*09f0*/  @!P1 LEA.HI R4, R8, R8, RZ, 0x1 ;  /* 0x0000000808049211 */ /* 0x000fe400078f08ff */
[----:B------:R-:W-:Y:S02]  /*0a00*/  FSEL R59, R29, RZ, P0 ;  /* 0x000000ff1d3b7208 */ /* 0x000fe40000000000 */
[----:B------:R-:W-:-:S05]  /*0a10*/  @!P1 SHF.R.S32.HI R5, RZ, 0x1, R4 ;  /* 0x00000001ff059819 */ /* 0x000fca0000011404 */
[----:B------:R-:W-:Y:S02]  /*0a20*/  @!P1 IMAD.IADD R4, R8, 0x1, -R5 ;  /* 0x0000000108049824 */ /* 0x000fe400078e0a05 */
[----:B------:R-:W-:-:S03]  /*0a30*/  @!P1 IMAD R3, R5, 0x100000, R3 ;  /* 0x0010000005039824 */ /* 0x000fc600078e0203 */
[----:B------:R-:W-:Y:S01]  /*0a40*/  @!P1 LEA R5, R4, 0x3ff00000, 0x14 ;  /* 0x3ff0000004059811 */ /* 0x000fe200078ea0ff */
[----:B------:R-:W-:-:S06]  /*0a50*/  @!P1 IMAD.MOV.U32 R4, RZ, RZ, RZ ;  /* 0x000000ffff049224 */ /* 0x000fcc00078e00ff */
[----:B------:R-:W-:-:S11]  /*0a60*/  @!P1 DMUL R58, R2, R4 ;  /* 0x00000004023a9228 */ /* 0x000fd60000000000 */
.L_x_35:
[----:B------:R-:W-:Y:S05]  /*0a70*/  BSYNC.RECONVERGENT B0 ;  /* 0x0000000000007941 */ /* 0x000fea0003800200 */
.L_x_34:
[----:B------:R-:W-:Y:S01]  /*0a80*/  UMOV UR8, 0x4c487813 ;  /* 0x4c48781300087882 */ /* 0x000fe20000000000 */
[----:B------:R-:W-:Y:S01]  /*0a90*/  UMOV UR9, 0x3ffceb6f ;  /* 0x3ffceb6f00097882 */ /* 0x000fe20000000000 */
[----:B------:R-:W-:Y:S01]  /*0aa0*/  BSSY.RECONVERGENT B0, `(.L_x_36) ;  /* 0x0000022000007945 */ /* 0x000fe20003800200 */
[----:B------:R-:W-:-:S08]  /*0ab0*/  DMUL R2, R20, -UR8 ;  /* 0x8000000814027c28 */ /* 0x000fd00008000000 */
[----:B------:R-:W-:-:S08]  /*0ac0*/  DFMA R6, R22, -UR8, R2 ;  /* 0x8000000816067c2b */ /* 0x000fd00008000002 */
        /* <DEDUP_REMOVED lines=16> */
[----:B------:R-:W-:Y:S01]  /*0bd0*/  IMAD R61, R8, 0x100000, R3 ;  /* 0x00100000083d7824 */ /* 0x000fe200078e0203 */
        /* <DEDUP_REMOVED lines=14> */
.L_x_37:
[----:B------:R-:W-:Y:S05]  /*0cc0*/  BSYNC.RECONVERGENT B0 ;  /* 0x0000000000007941 */ /* 0x000fea0003800200 */
.L_x_36:
        /* <DEDUP_REMOVED lines=21> */
[----:B------:R-:W-:Y:S02]  /*0e20*/  IMAD R63, R8, 0x100000, R3 ;  /* 0x00100000083f7824 */ /* 0x000fe400078e0203 */
        /* <DEDUP_REMOVED lines=9> */
[----:B------:R-:W-:Y:S01]  /*0ec0*/  @!P1 IADD3 R4, PT, PT, R8, -R5, RZ ;  /* 0x8000000508049210 */ /* 0x000fe20007ffe0ff */
[----:B------:R-:W-:-:S03]  /*0ed0*/  @!P1 IMAD R3, R5, 0x100000, R3 ;  /* 0x0010000005039824 */ /* 0x000fc600078e0203 */
[----:B------:R-:W-:Y:S01]  /*0ee0*/  @!P1 LEA R5, R4, 0x3ff00000, 0x14 ;  /* 0x3ff0000004059811 */ /* 0x000fe200078ea0ff */
[----:B------:R-:W-:-:S06]  /*0ef0*/  @!P1 IMAD.MOV.U32 R4, RZ, RZ, RZ ;  /* 0x000000ffff049224 */ /* 0x000fcc00078e00ff */
[----:B------:R-:W-:-:S11]  /*0f00*/  @!P1 DMUL R62, R2, R4 ;  /* 0x00000004023e9228 */ /* 0x000fd60000000000 */
.L_x_39:
[----:B------:R-:W-:Y:S05]  /*0f10*/  BSYNC.RECONVERGENT B0 ;  /* 0x0000000000007941 */ /* 0x000fea0003800200 */
.L_x_38:
        /* <DEDUP_REMOVED lines=31> */
[----:B------:R-:W-:Y:S01]  /*1110*/  @!P1 LEA R3, R5, R3, 0x14 ;  /* 0x0000000305039211 */ /* 0x000fe200078ea0ff */
[----:B------:R-:W-:-:S05]  /*1120*/  @!P1 IMAD.IADD R4, R8, 0x1, -R5 ;  /* 0x0000000108049824 */ /* 0x000fca00078e0a05 */
[----:B------:R-:W-:Y:S01]  /*1130*/  @!P1 LEA R5, R4, 0x3ff00000, 0x14 ;  /* 0x3ff0000004059811 */ /* 0x000fe200078ea0ff */
[----:B------:R-:W-:-:S06]  /*1140*/  @!P1 IMAD.MOV.U32 R4, RZ, RZ, RZ ;  /* 0x000000ffff049224 */ /* 0x000fcc00078e00ff */
[----:B------:R-:W-:-:S11]  /*1150*/  @!P1 DMUL R64, R2, R4 ;  /* 0x0000000402409228 */ /* 0x000fd60000000000 */
.L_x_41:
[----:B------:R-:W-:Y:S05]  /*1160*/  BSYNC.RECONVERGENT B0 ;  /* 0x0000000000007941 */ /* 0x000fea0003800200 */
.L_x_40:
[----:B------:R-:W-:Y:S01]  /*1170*/  UMOV UR8, 0x5a938ee ;  /* 0x05a938ee00087882 */ /* 0x000fe20000000000 */
[----:B------:R-:W-:Y:S01]  /*1180*/  UMOV UR9, 0x3fa04449 ;  /* 0x3fa0444900097882 */ /* 0x000fe20000000000 */
[----:B------:R-:W-:Y:S01]  /*1190*/  UMOV UR10, 0xf4214501 ;  /* 0xf4214501000a7882 */ /* 0x000fe20000000000 */
[----:B------:R-:W-:Y:S01]  /*11a0*/  DMUL R4, R62, UR8 ;  /* 0x000000083e047c28 */ /* 0x000fe20008000000 */
[----:B------:R-:W-:Y:S01]  /*11b0*/  UMOV UR8, 0x10dd2dc1 ;  /* 0x10dd2dc100087882 */ /* 0x000fe20000000000 */
[----:B------:R-:W-:Y:S01]  /*11c0*/  UMOV UR9, 0x3ff3dc7e ;  /* 0x3ff3dc7e00097882 */ /* 0x000fe20000000000 */
[----:B------:R-:W-:Y:S01]  /*11d0*/  UMOV UR11, 0x3f6a2a0b ;  /* 0x3f6a2a0b000b7882 */ /* 0x000fe20000000000 */
[----:B------:R-:W-:Y:S01]  /*11e0*/  DMUL R2, R20, UR8 ;  /* 0x0000000814027c28 */ /* 0x000fe20008000000 */
[----:B------:R-:W-:Y:S01]  /*11f0*/  UMOV UR12, 0xe7630879 ;  /* 0xe7630879000c7882 */ /* 0x000fe20000000000 */
[----:B------:R-:W-:Y:S01]  /*1200*/  UMOV UR13, 0x3f9519e3 ;  /* 0x3f9519e3000d7882 */ /* 0x000fe20000000000 */
[----:B------:R-:W-:Y:S01]  /*1210*/  UMOV UR14, 0xf3895541 ;  /* 0xf3895541000e7882 */ /* 0x000fe20000000000 */
[----:B------:R-:W-:Y:S01]  /*1220*/  DFMA R6, R60, UR10, R4 ;  /* 0x0000000a3c067c2b */ /* 0x000fe20008000004 */
[----:B------:R-:W-:Y:S01]  /*1230*/  UMOV UR10, 0x5a4cd822 ;  /* 0x5a4cd822000a7882 */ /* 0x000fe20000000000 */
[----:B------:R-:W-:Y:S01]  /*1240*/  UMOV UR11, 0x3f88d3f4 ;  /* 0x3f88d3f4000b7882 */ /* 0x000fe20000000000 */
[----:B------:R-:W-:Y:S01]  /*1250*/  UMOV UR15, 0x3f7b78f2 ;  /* 0x3f7b78f2000f7882 */ /* 0x000fe20000000000 */
[----:B------:R-:W-:Y:S01]  /*1260*/  DMUL R4, R20, UR10 ;  /* 0x0000000a14047c28 */ /* 0x000fe20008000000 */
[----:B------:R-:W-:Y:S01]  /*1270*/  MOV R80, 0x0 ;  /* 0x0000000000507802 */ /* 0x000fe20000000f00 */
[----:B------:R-:W-:Y:S01]  /*1280*/  DFMA R2, R22, UR8, R2 ;  /* 0x0000000816027c2b */ /* 0x000fe20008000002 */
[----:B------:R-:W-:Y:S01]  /*1290*/  UMOV UR8, 0xdf8b4894 ;  /* 0xdf8b489400087882 */ /* 0x000fe20000000000 */
[----:B------:R-:W-:Y:S01]  /*12a0*/  DFMA R8, R58, UR12, R6 ;  /* 0x0000000c3a087c2b */ /* 0x000fe20008000006 */
[----:B------:R-:W-:Y:S01]  /*12b0*/  UMOV UR12, 0xc1c79756 ;  /* 0xc1c79756000c7882 */ /* 0x000fe20000000000 */
[----:B------:R-:W-:Y:S01]  /*12c0*/  UMOV UR13, 0x3fced889 ;  /* 0x3fced889000d7882 */ /* 0x000fe20000000000 */
[----:B------:R-:W-:Y:S01]  /*12d0*/  UMOV UR9, 0x3fb1147f ;  /* 0x3fb1147f00097882 */ /* 0x000fe20000000000 */
[----:B------:R-:W-:Y:S01]  /*12e0*/  DMUL R6, R20, UR12 ;  /* 0x0000000c14067c28 */ /* 0x000fe20008000000 */
[----:B------:R-:W-:Y:S01]  /*12f0*/  IMAD.MOV.U32 R81, RZ, RZ, 0x40590000 ;  /* 0x40590000ff517424 */ /* 0x000fe200078e00ff */
[----:B------:R-:W-:Y:S01]  /*1300*/  DFMA R4, R22, UR10, R4 ;  /* 0x0000000a16047c2b */ /* 0x000fe20008000004 */
[----:B------:R-:W-:Y:S01]  /*1310*/  UMOV UR10, 0xa6023d07 ;  /* 0xa6023d07000a7882 */ /* 0x000fe20000000000 */
[----:B------:R-:W-:Y:S01]  /*1320*/  DMUL R68, R62, UR8 ;  /* 0x000000083e447c28 */ /* 0x000fe20008000000 */
[----:B------:R-:W-:Y:S01]  /*1330*/  UMOV UR11, 0x3fad98e9 ;  /* 0x3fad98e9000b7882 */ /* 0x000fe20000000000 */
[----:B------:R-:W-:Y:S01]  /*1340*/  DMUL R28, R2, R58 ;  /* 0x0000003a021c7228 */ /* 0x000fe20000000000 */
[----:B------:R-:W-:Y:S01]  /*1350*/  UMOV UR8, 0xf4f6540a ;  /* 0xf4f6540a00087882 */ /* 0x000fe20000000000 */
[----:B------:R-:W-:Y:S01]  /*1360*/  DFMA R66, R64, UR10, R8 ;  /* 0x0000000a40427c2b */ /* 0x000fe20008000008 */
[----:B------:R-:W-:Y:S01]  /*1370*/  UMOV UR9, 0x3feb84f1 ;  /* 0x3feb84f100097882 */ /* 0x000fe20000000000 */
[----:B------:R-:W-:Y:S01]  /*1380*/  DFMA R6, R22, UR12, R6 ;  /* 0x0000000c16067c2b */ /* 0x000fe20008000006 */
[----:B------:R-:W-:Y:S01]  /*1390*/  UMOV UR10, 0x94eb88b2 ;  /* 0x94eb88b2000a7882 */ /* 0x000fe20000000000 */
[----:B------:R-:W-:Y:S01]  /*13a0*/  DMUL R8, R20, UR8 ;  /* 0x0000000814087c28 */ /* 0x000fe20008000000 */
[----:B------:R-:W-:Y:S01]  /*13b0*/  UMOV UR11, 0x3ff0685a ;  /* 0x3ff0685a000b7882 */ /* 0x000fe20000000000 */
[----:B------:R-:W-:Y:S01]  /*13c0*/  DFMA R68, R60, UR14, R68 ;  /* 0x0000000e3c447c2b */ /* 0x000fe20008000044 */
[----:B------:R-:W-:Y:S01]  /*13d0*/  UMOV UR12, 0x9e79e79e ;  /* 0x9e79e79e000c7882 */ /* 0x000fe20000000000 */
[----:B------:R-:W-:Y:S01]  /*13e0*/  UMOV UR13, 0x3fde79e7 ;  /* 0x3fde79e7000d7882 */ /* 0x000fe20000000000 */
[----:B------:R-:W-:Y:S01]  /*13f0*/  DMUL R2, R20, UR10 ;  /* 0x0000000a14027c28 */ /* 0x000fe20008000000 */
[----:B------:R-:W-:Y:S01]  /*1400*/  IMAD.MOV.U32 R82, RZ, RZ, 0x0 ;  /* 0x00000000ff527424 */ /* 0x000fe200078e00ff */
[----:B------:R-:W-:Y:S01]  /*1410*/  DMUL R70, R4, R60 ;  /* 0x0000003c04467228 */ /* 0x000fe20000000000 */
[----:B------:R-:W-:Y:S01]  /*1420*/  IMAD.MOV.U32 R83, RZ, RZ, 0x40410000 ;  /* 0x40410000ff537424 */ /* 0x000fe200078e00ff */
[----:B------:R-:W-:Y:S01]  /*1430*/  DFMA R66, R28, UR12, R66 ;  /* 0x0000000c1c427c2b */ /* 0x000fe20008000042 */
[----:B------:R-:W-:Y:S01]  /*1440*/  BSSY.RECONVERGENT B0, `(.L_x_42) ;  /* 0x0000095000007945 */ /* 0x000fe20003800200 */
[C---:B------:R-:W-:Y:S01]  /*1450*/  DFMA R8, R22.reuse, UR8, R8 ;  /* 0x0000000816087c2b */ /* 0x040fe20008000008 */
[----:B------:R-:W-:Y:S01]  /*1460*/  UMOV UR8, 0x195b2f4c ;  /* 0x195b2f4c00087882 */ /* 0x000fe20000000000 */
[----:B------:R-:W-:Y:S01]  /*1470*/  UMOV UR9, 0x3fa627fc ;  /* 0x3fa627fc00097882 */ /* 0x000fe20000000000 */
[----:B------:R-:W-:Y:S01]  /*1480*/  DFMA R2, R22, UR10, R2 ;  /* 0x0000000a16027c2b */ /* 0x000fe20008000002 */
[----:B------:R-:W-:Y:S01]  /*1490*/  UMOV UR10, 0x218259af ;  /* 0x218259af000a7882 */ /* 0x000fe20000000000 */
[----:B------:R-:W-:Y:S01]  /*14a0*/  DFMA R74, R58, UR8, R68 ;  /* 0x000000083a4a7c2b */ /* 0x000fe20008000044 */
[----:B------:R-:W-:Y:S01]  /*14b0*/  UMOV UR8, 0xe720725b ;  /* 0xe720725b00087882 */ /* 0x000fe20000000000 */
[----:B------:R-:W-:Y:S01]  /*14c0*/  UMOV UR9, 0x3fdb8ae3 ;  /* 0x3fdb8ae300097882 */ /* 0x000fe20000000000 */
[----:B------:R-:W-:Y:S01]  /*14d0*/  DMUL R68, R6, R62 ;  /* 0x0000003e06447228 */ /* 0x000fe20000000000 */
[----:B------:R-:W-:Y:S01]  /*14e0*/  UMOV UR11, 0x3fbf13c2 ;  /* 0x3fbf13c2000b7882 */ /* 0x000fe20000000000 */
[----:B------:R-:W-:-:S02]  /*14f0*/  DFMA R72, R70, UR12, R66 ;  /* 0x0000000c46487c2b */ /* 0x000fc40008000042 */
[----:B------:R-:W-:Y:S02]  /*1500*/  DMUL R6, R20, UR8 ;  /* 0x0000000814067c28 */ /* 0x000fe40008000000 */
[----:B------:R-:W-:Y:S01]  /*1510*/  DFMA R76, R64, UR10, R74 ;  /* 0x0000000a404c7c2b */ /* 0x000fe2000800004a */
[----:B------:R-:W-:Y:S01]  /*1520*/  UMOV UR10, 0xbecfc02d ;  /* 0xbecfc02d000a7882 */ /* 0x000fe20000000000 */
[----:B------:R-:W-:Y:S01]  /*1530*/  DMUL R66, R2, R64 ;  /* 0x0000004002427228 */ /* 0x000fe20000000000 */
[----:B------:R-:W-:Y:S01]  /*1540*/  UMOV UR11, 0x401b51cc ;  /* 0x401b51cc000b7882 */ /* 0x000fe20000000000 */
[----:B------:R-:W-:Y:S02]  /*1550*/  DFMA R74, R68, UR12, R72 ;  /* 0x0000000c444a7c2b */ /* 0x000fe40008000048 */
[----:B------:R-:W-:Y:S02]  /*1560*/  DMUL R4, R8, R8 ;  /* 0x0000000808047228 */ /* 0x000fe40000000000 */
[----:B------:R-:W-:Y:S01]  /*1570*/  DFMA R6, R22, UR8, R6 ;  /* 0x0000000816067c2b */ /* 0x000fe20008000006 */
[----:B------:R-:W-:Y:S01]  /*1580*/  UMOV UR8, 0xec110136 ;  /* 0xec11013600087882 */ /* 0x000fe20000000000 */
[----:B------:R-:W-:Y:S01]  /*1590*/  DMUL R2, R20, UR10 ;  /* 0x0000000a14027c28 */ /* 0x000fe20008000000 */
[----:B------:R-:W-:Y:S01]  /*15a0*/  UMOV UR9, 0x4000171f ;  /* 0x4000171f00097882 */ /* 0x000fe20000000000 */
[----:B------:R-:W-:-:S02]  /*15b0*/  DADD R78, R28, R76 ;  /* 0x000000001c4e7229 */ /* 0x000fc4000000004c */
[----:B------:R-:W-:Y:S02]  /*15c0*/  DFMA R76, R66, UR12, R74 ;  /* 0x0000000c424c7c2b */ /* 0x000fe4000800004a */
[----:B------:R-:W-:Y:S02]  /*15d0*/  DMUL R72, R4, R62 ;  /* 0x0000003e04487228 */ /* 0x000fe40000000000 */
[----:B------:R-:W-:Y:S01]  /*15e0*/  DMUL R74, R6, R6 ;  /* 0x00000006064a7228 */ /* 0x000fe20000000000 */
[----:B------:R-:W-:Y:S01]  /*15f0*/  IMAD.MOV.U32 R4, RZ, RZ, -0x221426fe ;  /* 0xddebd902ff047424 */ /* 0x000fe200078e00ff */
[----:B------:R-:W-:Y:S01]  /*1600*/  DFMA R2, R22, UR10, R2 ;  /* 0x0000000a16027c2b */ /* 0x000fe20008000002 */
[----:B------:R-:W-:Y:S01]  /*1610*/  IMAD.MOV.U32 R5, RZ, RZ, 0x3fd1ef1f ;  /* 0x3fd1ef1fff057424 */ /* 0x000fe200078e00ff */
[----:B------:R-:W-:Y:S01]  /*1620*/  DMUL R28, R20, UR8 ;  /* 0x00000008141c7c28 */ /* 0x000fe20008000000 */
[----:B------:R-:W-:Y:S01]  /*1630*/  IMAD.MOV.U32 R20, RZ, RZ, -0x4d163348 ;  /* 0xb2e9ccb8ff147424 */ /* 0x000fe200078e00ff */
[----:B------:R-:W-:Y:S01]  /*1640*/  DADD R78, R70, R78 ;  /* 0x00000000464e7229 */ /* 0x000fe2000000004e */
[----:B------:R-:W-:-:S02]  /*1650*/  IMAD.MOV.U32 R21, RZ, RZ, 0x3f9cd898 ;  /* 0x3f9cd898ff157424 */ /* 0x000fc400078e00ff */
[----:B------:R-:W-:Y:S02]  /*1660*/  DFMA R76, R72, R4, R76 ;  /* 0x00000004484c722b */ /* 0x000fe4000000004c */
[----:B------:R-:W-:Y:S02]  /*1670*/  DMUL R74, R74, R60 ;  /* 0x0000003c4a4a7228 */ /* 0x000fe40000000000 */
[----:B------:R-:W-:Y:S02]  /*1680*/  DMUL R72, R2, R2 ;  /* 0x0000000202487228 */ /* 0x000fe40000000000 */
[----:B------:R-:W-:Y:S01]  /*1690*/  DFMA R22, R22, UR8, R28 ;  /* 0x0000000816167c2b */ /* 0x000fe2000800001c */
[----:B------:R-:W-:Y:S01]  /*16a0*/  UMOV UR8, 0x24dd2f1a ;  /* 0x24dd2f1a00087882 */ /* 0x000fe20000000000 */
[----:B------:R-:W-:Y:S01]  /*16b0*/  IMAD.MOV.U32 R28, RZ, RZ, -0x7ef9db23 ;  /* 0x810624ddff1c7424 */ /* 0x000fe200078e00ff */
[----:B------:R-:W-:Y:S01]  /*16c0*/  UMOV UR9, 0x3fe4f922 ;  /* 0x3fe4f92200097882 */ /* 0x000fe20000000000 */
[----:B------:R-:W-:Y:S01]  /*16d0*/  DFMA R76, R74, R20, R76 ;  /* 0x000000144a4c722b */ /* 0x000fe2000000004c */
[----:B------:R-:W-:Y:S01]  /*16e0*/  IMAD.MOV.U32 R29, RZ, RZ, 0x3fc74395 ;  /* 0x3fc74395ff1d7424 */ /* 0x000fe200078e00ff */
[----:B------:R-:W-:-:S02]  /*16f0*/  DFMA R74, R10, R80, -400 ;  /* 0xc07900000a4a742b */ /* 0x000fc40000000050 */
[----:B------:R-:W-:Y:S02]  /*1700*/  DMUL R72, R72, R58 ;  /* 0x0000003a48487228 */ /* 0x000fe40000000000 */
[----:B------:R-:W-:Y:S02]  /*1710*/  DADD R80, R68, R78 ;  /* 0x0000000044507229 */ /* 0x000fe4000000004e */
[----:B------:R-:W-:Y:S02]  /*1720*/  DMUL R70, R22, R22 ;  /* 0x0000001616467228 */ /* 0x000fe40000000000 */
[----:B------:R-:W-:Y:S02]  /*1730*/  DFMA R68, R30, R82, -83 ;  /* 0xc054c0001e44742b */ /* 0x000fe40000000052 */
[----:B------:R-:W-:Y:S01]  /*1740*/  DFMA R78, R72, R28, R76 ;  /* 0x0000001c484e722b */ /* 0x000fe2000000004c */
[----:B------:R-:W-:Y:S01]  /*1750*/  MOV R30, 0xeb313be2 ;  /* 0xeb313be2001e7802 */ /* 0x000fe20000000f00 */
[----:B------:R-:W-:Y:S01]  /*1760*/  IMAD.MOV.U32 R76, RZ, RZ, R74 ;  /* 0x000000ffff4c7224 */ /* 0x000fe200078e004a */
[----:B------:R-:W-:Y:S01]  /*1770*/  LOP3.LUT R77, R75, 0x7fffffff, RZ, 0xc0, !PT ;  /* 0x7fffffff4b4d7812 */ /* 0x000fe200078ec0ff */
[----:B------:R-:W-:Y:S01]  /*1780*/  DMUL R72, R70, R64 ;  /* 0x0000004046487228 */ /* 0x000fe20000000000 */
[----:B------:R-:W-:Y:S01]  /*1790*/  IMAD.MOV.U32 R31, RZ, RZ, 0x3fe050c5 ;  /* 0x3fe050c5ff1f7424 */ /* 0x000fe200078e00ff */
[----:B------:R-:W-:-:S02]  /*17a0*/  DFMA R70, R26, R82, -83 ;  /* 0xc054c0001a46742b */ /* 0x000fc40000000052 */
[----:B------:R-:W-:Y:S02]  /*17b0*/  DADD R66, R66, R80 ;  /* 0x0000000042427229 */ /* 0x000fe40000000050 */
[----:B------:R-:W-:Y:S02]  /*17c0*/  DSETP.GE.AND P0, PT, R76, UR8, PT ;  /* 0x000000084c007e2a */ /* 0x000fe4000bf06000 */
[----:B------:R-:W-:-:S12]  /*17d0*/  DFMA R72, R72, R30, R78 ;  /* 0x0000001e4848722b */ /* 0x000fd8000000004e */
[----:B------:R-:W-:Y:S05]  /*17e0*/  @!P0 BRA `(.L_x_43) ;  /* 0x0000000000dc8947 */ /* 0x000fea0003800000 */
[----:B------:R-:W-:Y:S01]  /*17f0*/  DADD R26, R76, R76 ;  /* 0x000000004c1a7229 */ /* 0x000fe2000000004c */
[----:B------:R-:W-:Y:S01]  /*1800*/  IMAD.MOV.U32 R80, RZ, RZ, -0x7649667 ;  /* 0xf89b6999ff507424 */ /* 0x000fe200078e00ff */
[----:B------:R-:W-:Y:S01]  /*1810*/  UMOV UR8, 0xa4741b81 ;  /* 0xa4741b8100087882 */ /* 0x000fe20000000000 */
[----:B------:R-:W-:Y:S01]  /*1820*/  IMAD.MOV.U32 R81, RZ, RZ, 0x3e928a27 ;  /* 0x3e928a27ff517424 */ /* 0x000fe200078e00ff */
[----:B------:R-:W-:Y:S01]  /*1830*/  UMOV UR9, 0x3e5ae904 ;  /* 0x3e5ae90400097882 */ /* 0x000fe20000000000 */
[----:B------:R-:W-:Y:S01]  /*1840*/  ISETP.GT.U32.AND P0, PT, R77, 0x40330fc1, PT ;  /* 0x40330fc14d00780c */ /* 0x000fe20003f04070 */
[----:B------:R-:W0:Y:S02]  /*1850*/  F2F.F32.F64 R74, R26 ;  /* 0x0000001a004a7310 */ /* 0x000e240000301000 */
[----:B0-----:R-:W-:-:S06]  /*1860*/  FMUL R74, R74, 1.4426950216293334961 ;  /* 0x3fb8aa3b4a4a7820 */ /* 0x001fcc0000400000 */
[----:B------:R-:W0:Y:S08]  /*1870*/  FRND R74, R74 ;  /* 0x0000004a004a7307 */ /* 0x000e300000201000 */
[----:B0-----:R0:W1:Y:S08]  /*1880*/  F2F.F64.F32 R78, R74 ;  /* 0x0000004a004e7310 */ /* 0x0010700000201800 */
[----:B0-----:R-:W0:Y:S01]  /*1890*/  MUFU.EX2 R74, R74 ;  /* 0x0000004a004a7308 */ /* 0x001e220000000800 */
[----:B-1----:R-:W-:-:S08]  /*18a0*/  DFMA R78, R78, -R32, R26 ;  /* 0x800000204e4e722b */ /* 0x002fd0000000001a */
[C---:B------:R-:W-:Y:S01]  /*18b0*/  DFMA R80, R78.reuse, UR8, R80 ;  /* 0x000000084e507c2b */ /* 0x040fe20008000050 */
[----:B------:R-:W-:Y:S01]  /*18c0*/  UMOV UR8, 0x15ff7e07 ;  /* 0x15ff7e0700087882 */ /* 0x000fe20000000000 */
[----:B------:R-:W-:Y:S01]  /*18d0*/  UMOV UR9, 0x3ec71de7 ;  /* 0x3ec71de700097882 */ /* 0x000fe20000000000 */
[----:B0-----:R-:W0:Y:S05]  /*18e0*/  F2F.F64.F32 R26, R74 ;  /* 0x0000004a001a7310 */ /* 0x001e2a0000201800 */
[----:B------:R-:W-:Y:S01]  /*18f0*/  DFMA R80, R78, R80, UR8 ;  /* 0x000000084e507e2b */ /* 0x000fe20008000050 */
[----:B------:R-:W-:Y:S01]  /*1900*/  UMOV UR8, 0x6b0ac45a ;  /* 0x6b0ac45a00087882 */ /* 0x000fe20000000000 */
[----:B------:R-:W-:-:S06]  /*1910*/  UMOV UR9, 0x3efa019a ;  /* 0x3efa019a00097882 */ /* 0x000fcc0000000000 */
[----:B------:R-:W-:Y:S01]  /*1920*/  DFMA R80, R78, R80, UR8 ;  /* 0x000000084e507e2b */ /* 0x000fe20008000050 */
[----:B------:R-:W-:Y:S01]  /*1930*/  UMOV UR8, 0x17eed94f ;  /* 0x17eed94f00087882 */ /* 0x000fe20000000000 */
[----:B------:R-:W-:Y:S01]  /*1940*/  UMOV UR9, 0x3f2a01a0 ;  /* 0x3f2a01a000097882 */ /* 0x000fe20000000000 */
[----:B0-----:R-:W-:-:S05]  /*1950*/  DADD R82, -R26, 1 ;  /* 0x3ff000001a527429 */ /* 0x001fca0000000100 */
        /* <DEDUP_REMOVED lines=16> */
[----:B------:R-:W-:-:S08]  /*1a60*/  DMUL R80, R78, R80 ;  /* 0x000000504e507228 */ /* 0x000fd00000000000 */
[----:B------:R-:W-:-:S08]  /*1a70*/  DFMA R80, R78, R80, R78 ;  /* 0x000000504e50722b */ /* 0x000fd0000000004e */
[----:B------:R-:W-:Y:S01]  /*1a80*/  DFMA R80, -R80, R26, R82 ;  /* 0x0000001a5050722b */ /* 0x000fe20000000152 */
[----:B------:R-:W-:-:S07]  /*1a90*/  IMAD.MOV.U32 R26, RZ, RZ, RZ ;  /* 0x000000ffff1a7224 */ /* 0x000fce00078e00ff */
[----:B------:R-:W-:-:S06]  /*1aa0*/  DADD R80, -R80, 2 ;  /* 0x4000000050507429 */ /* 0x000fcc0000000100 */
[----:B------:R-:W0:Y:S02]  /*1ab0*/  MUFU.RCP64H R27, R81 ;  /* 0x00000051001b7308 */ /* 0x000e240000001800 */
[----:B0-----:R-:W-:-:S08]  /*1ac0*/  DFMA R78, -R80, R26, 1 ;  /* 0x3ff00000504e742b */ /* 0x001fd0000000011a */
[----:B------:R-:W-:-:S08]  /*1ad0*/  DFMA R78, R78, R78, R78 ;  /* 0x0000004e4e4e722b */ /* 0x000fd0000000004e */
[----:B------:R-:W-:Y:S01]  /*1ae0*/  DFMA R78, R26, R78, R26 ;  /* 0x0000004e1a4e722b */ /* 0x000fe2000000001a */
[----:B------:R-:W-:Y:S01]  /*1af0*/  MOV R26, 0x0 ;  /* 0x00000000001a7802 */ /* 0x000fe20000000f00 */
[----:B------:R-:W-:-:S06]  /*1b00*/  IMAD.MOV.U32 R27, RZ, RZ, 0x40000000 ;  /* 0x40000000ff1b7424 */ /* 0x000fcc00078e00ff */
[----:B------:R-:W-:-:S10]  /*1b10*/  DFMA R78, R78, -R26, 1 ;  /* 0x3ff000004e4e742b */ /* 0x000fd4000000081a */
[----:B------:R-:W-:Y:S02]  /*1b20*/  FSEL R27, R79, 1.875, !P0 ;  /* 0x3ff000004f1b7808 */ /* 0x000fe40004000000 */
[----:B------:R-:W-:Y:S02]  /*1b30*/  FSEL R26, R78, RZ, !P0 ;  /* 0x000000ff4e1a7208 */ /* 0x000fe40004000000 */
[----:B------:R-:W-:Y:S01]  /*1b40*/  LOP3.LUT R27, R27, 0x80000000, R75, 0xb8, !PT ;  /* 0x800000001b1b7812 */ /* 0x000fe200078eb84b */
[----:B------:R-:W-:Y:S06]  /*1b50*/  BRA `(.L_x_44) ;  /* 0x00000000008c7947 */ /* 0x000fec0003800000 */
.L_x_43:
[----:B------:R-:W-:Y:S01]  /*1b60*/  DMUL R26, R74, R74 ;  /* 0x0000004a4a1a7228 */ /* 0x000fe20000000000 */
[----:B------:R-:W-:Y:S01]  /*1b70*/  IMAD.MOV.U32 R76, RZ, RZ, 0x420afc3d ;  /* 0x420afc3dff4c7424 */ /* 0x000fe200078e00ff */
[----:B------:R-:W-:Y:S01]  /*1b80*/  UMOV UR8, 0xe2f5e964 ;  /* 0xe2f5e96400087882 */ /* 0x000fe20000000000 */
[----:B------:R-:W-:Y:S01]  /*1b90*/  IMAD.MOV.U32 R77, RZ, RZ, 0x3f14359f ;  /* 0x3f14359fff4d7424 */ /* 0x000fe200078e00ff */
[----:B------:R-:W-:-:S05]  /*1ba0*/  UMOV UR9, 0x3ef0bc46 ;  /* 0x3ef0bc4600097882 */ /* 0x000fca0000000000 */
[----:B------:R-:W-:Y:S01]  /*1bb0*/  DFMA R76, R26, -UR8, R76 ;  /* 0x800000081a4c7c2b */ /* 0x000fe2000800004c */
[----:B------:R-:W-:Y:S01]  /*1bc0*/  UMOV UR8, 0x728c5d84 ;  /* 0x728c5d8400087882 */ /* 0x000fe20000000000 */
[----:B------:R-:W-:-:S06]  /*1bd0*/  UMOV UR9, 0x3f2df9f0 ;  /* 0x3f2df9f000097882 */ /* 0x000fcc0000000000 */
[----:B------:R-:W-:Y:S01]  /*1be0*/  DFMA R76, R26, R76, -UR8 ;  /* 0x800000081a4c7e2b */ /* 0x000fe2000800004c */
[----:B------:R-:W-:Y:S01]  /*1bf0*/  UMOV UR8, 0xcec4f033 ;  /* 0xcec4f03300087882 */ /* 0x000fe20000000000 */
[----:B------:R-:W-:-:S06]  /*1c00*/  UMOV UR9, 0x3f4337d1 ;  /* 0x3f4337d100097882 */ /* 0x000fcc0000000000 */
[----:B------:R-:W-:Y:S01]  /*1c10*/  DFMA R76, R26, R76, UR8 ;  /* 0x000000081a4c7e2b */ /* 0x000fe2000800004c */
        /* <DEDUP_REMOVED lines=20> */
[----:B------:R-:W-:-:S08]  /*1d60*/  DFMA R76, R26, R76, -UR8 ;  /* 0x800000081a4c7e2b */ /* 0x000fd0000800004c */
[----:B------:R-:W-:-:S08]  /*1d70*/  DFMA R26, R26, R76, RZ ;  /* 0x0000004c1a1a722b */ /* 0x000fd000000000ff */
[----:B------:R-:W-:-:S11]  /*1d80*/  DFMA R26, R74, R26, R74 ;  /* 0x0000001a4a1a722b */ /* 0x000fd6000000004a */
.L_x_44:
[----:B------:R-:W-:Y:S05]  /*1d90*/  BSYNC.RECONVERGENT B0 ;  /* 0x0000000000007941 */ /* 0x000fea0003800200 */
.L_x_42:
[-C--:B------:R-:W-:Y:S01]  /*1da0*/  DMUL R84, R8, -R10.reuse ;  /* 0x8000000a08547228 */ /* 0x080fe20000000000 */
[----:B------:R-:W-:Y:S01]  /*1db0*/  UMOV UR8, 0x3c76faa2 ;  /* 0x3c76faa200087882 */ /* 0x000fe20000000000 */
[-C--:B------:R-:W-:Y:S01]  /*1dc0*/  DMUL R80, R6, -R10.reuse ;  /* 0x8000000a06507228 */ /* 0x080fe20000000000 */
[----:B------:R-:W-:Y:S01]  /*1dd0*/  UMOV UR9, 0x40356d94 ;  /* 0x40356d9400097882 */ /* 0x000fe20000000000 */
[----:B------:R-:W-:Y:S01]  /*1de0*/  DMUL R76, R2, -R10 ;  /* 0x8000000a024c7228 */ /* 0x000fe20000000000 */
[----:B------:R-:W-:Y:S01]  /*1df0*/  UMOV UR10, 0xc90771be ;  /* 0xc90771be000a7882 */ /* 0x000fe20000000000 */
[----:B------:R-:W-:Y:S01]  /*1e00*/  DMUL R62, R62, R4 ;  /* 0x000000043e3e7228 */ /* 0x000fe20000000000 */
[----:B------:R-:W-:Y:S01]  /*1e10*/  UMOV UR11, 0x4016db48 ;  /* 0x4016db48000b7882 */ /* 0x000fe20000000000 */
[-C--:B------:R-:W-:Y:S01]  /*1e20*/  DFMA R86, R84, R36.reuse, 6.75539944105574400000e+15 ;  /* 0x433800005456742b */ /* 0x080fe20000000024 */
[----:B------:R-:W-:Y:S01]  /*1e30*/  BSSY.RECONVERGENT B0, `(.L_x_45) ;  /* 0x000005f000007945 */ /* 0x000fe20003800200 */
[-C--:B------:R-:W-:Y:S01]  /*1e40*/  DFMA R82, R80, R36.reuse, 6.75539944105574400000e+15 ;  /* 0x433800005052742b */ /* 0x080fe20000000024 */
[----:B------:R-:W-:Y:S01]  /*1e50*/  FSETP.GEU.AND P3, PT, |R85|, 4.1917929649353027344, PT ;  /* 0x4086232b5500780b */ /* 0x000fe20003f6e200 */
[----:B------:R-:W-:Y:S01]  /*1e60*/  DFMA R78, R76, R36, 6.75539944105574400000e+15 ;  /* 0x433800004c4e742b */ /* 0x000fe20000000024 */
[----:B------:R-:W-:Y:S01]  /*1e70*/  FSETP.GEU.AND P0, PT, |R81|, 4.1917929649353027344, PT ;  /* 0x4086232b5100780b */ /* 0x000fe20003f0e200 */
[----:B------:R-:W-:Y:S01]  /*1e80*/  DFMA R62, R60, R20, R62 ;  /* 0x000000143c3e722b */ /* 0x000fe2000000003e */
[----:B------:R-:W-:Y:S01]  /*1e90*/  FSETP.GEU.AND P1, PT, |R77|, 4.1917929649353027344, PT ;  /* 0x4086232b4d00780b */ /* 0x000fe20003f2e200 */
[----:B------:R-:W-:-:S02]  /*1ea0*/  DADD R92, R86, -6.75539944105574400000e+15 ;  /* 0xc3380000565c7429 */ /* 0x000fc40000000000 */
[----:B------:R-:W-:Y:S02]  /*1eb0*/  DADD R90, R82, -6.75539944105574400000e+15 ;  /* 0xc3380000525a7429 */ /* 0x000fe40000000000 */
[----:B------:R-:W-:Y:S02]  /*1ec0*/  DADD R88, R78, -6.75539944105574400000e+15 ;  /* 0xc33800004e587429 */ /* 0x000fe40000000000 */
[----:B------:R-:W-:Y:S02]  /*1ed0*/  DFMA R62, R58, R28, R62 ;  /* 0x0000001c3a3e722b */ /* 0x000fe4000000003e */
[----:B------:R-:W-:-:S06]  /*1ee0*/  DFMA R74, R92, -R32, R84 ;  /* 0x800000205c4a722b */ /* 0x000fcc0000000054 */
[----:B------:R-:W-:Y:S02]  /*1ef0*/  DFMA R64, R64, R30, R62 ;  /* 0x0000001e4040722b */ /* 0x000fe4000000003e */
[----:B------:R-:W-:Y:S02]  /*1f00*/  DFMA R92, R92, -R34, R74 ;  /* 0x800000225c5c722b */ /* 0x000fe4000000004a */
[----:B------:R-:W-:-:S08]  /*1f10*/  DFMA R74, R90, -R32, R80 ;  /* 0x800000205a4a722b */ /* 0x000fd00000000050 */
[----:B------:R-:W-:Y:S02]  /*1f20*/  DFMA R90, R90, -R34, R74 ;  /* 0x800000225a5a722b */ /* 0x000fe4000000004a */
[----:B------:R-:W-:-:S08]  /*1f30*/  DFMA R74, R88, -R32, R76 ;  /* 0x80000020584a722b */ /* 0x000fd0000000004c */
[----:B------:R-:W-:Y:S02]  /*1f40*/  DFMA R88, R88, -R34, R74 ;  /* 0x800000225858722b */ /* 0x000fe4000000004a */
[----:B------:R-:W-:-:S06]  /*1f50*/  DMUL R74, R22, -R10 ;  /* 0x8000000a164a7228 */ /* 0x000fcc0000000000 */
[----:B------:R-:W-:Y:S02]  /*1f60*/  DFMA R96, R88, R38, R40 ;  /* 0x000000265860722b */ /* 0x000fe40000000028 */
[----:B------:R-:W-:Y:S02]  /*1f70*/  DFMA R36, R74, R36, 6.75539944105574400000e+15 ;  /* 0x433800004a24742b */ /* 0x000fe40000000024 */
[----:B------:R-:W-:-:S04]  /*1f80*/  FSETP.GEU.AND P2, PT, |R75|, 4.1917929649353027344, PT ;  /* 0x4086232b4b00780b */ /* 0x000fc80003f4e200 */
[----:B------:R-:W-:Y:S02]  /*1f90*/  DFMA R96, R88, R96, R42 ;  /* 0x000000605860722b */ /* 0x000fe4000000002a */
[----:B------:R-:W-:-:S06]  /*1fa0*/  DADD R94, R36, -6.75539944105574400000e+15 ;  /* 0xc3380000245e7429 */ /* 0x000fcc0000000000 */
[----:B------:R-:W-:Y:S02]  /*1fb0*/  DFMA R96, R88, R96, R44 ;  /* 0x000000605860722b */ /* 0x000fe4000000002c */
[----:B------:R-:W-:-:S06]  /*1fc0*/  DFMA R32, R94, -R32, R74 ;  /* 0x800000205e20722b */ /* 0x000fcc000000004a */
[----:B------:R-:W-:Y:S02]  /*1fd0*/  DFMA R96, R88, R96, R46 ;  /* 0x000000605860722b */ /* 0x000fe4000000002e */
[----:B------:R-:W-:Y:S02]  /*1fe0*/  DFMA R34, R94, -R34, R32 ;  /* 0x800000225e22722b */ /* 0x000fe40000000020 */
[-CC-:B------:R-:W-:Y:S02]  /*1ff0*/  DFMA R32, R92, R38.reuse, R40.reuse ;  /* 0x000000265c20722b */ /* 0x180fe40000000028 */
[----:B------:R-:W-:Y:S02]  /*2000*/  DFMA R94, R90, R38, R40 ;  /* 0x000000265a5e722b */ /* 0x000fe40000000028 */
[----:B------:R-:W-:Y:S02]  /*2010*/  DFMA R96, R88, R96, R48 ;  /* 0x000000605860722b */ /* 0x000fe40000000030 */
[----:B------:R-:W-:-:S02]  /*2020*/  DFMA R38, R34, R38, R40 ;  /* 0x000000262226722b */ /* 0x000fc40000000028 */
[--C-:B------:R-:W-:Y:S02]  /*2030*/  DFMA R32, R92, R32, R42.reuse ;  /* 0x000000205c20722b */ /* 0x100fe4000000002a */
[----:B------:R-:W-:Y:S02]  /*2040*/  DFMA R94, R90, R94, R42 ;  /* 0x0000005e5a5e722b */ /* 0x000fe4000000002a */
[----:B------:R-:W-:Y:S02]  /*2050*/  DFMA R96, R88, R96, R50 ;  /* 0x000000605860722b */ /* 0x000fe40000000032 */
[----:B------:R-:W-:Y:S02]  /*2060*/  DFMA R38, R34, R38, R42 ;  /* 0x000000262226722b */ /* 0x000fe4000000002a */
[--C-:B------:R-:W-:Y:S02]  /*2070*/  DFMA R32, R92, R32, R44.reuse ;  /* 0x000000205c20722b */ /* 0x100fe4000000002c */
[----:B------:R-:W-:-:S02]  /*2080*/  DFMA R94, R90, R94, R44 ;  /* 0x0000005e5a5e722b */ /* 0x000fc4000000002c */
[----:B------:R-:W-:Y:S02]  /*2090*/  DFMA R96, R88, R96, R52 ;  /* 0x000000605860722b */ /* 0x000fe40000000034 */
[----:B------:R-:W-:Y:S02]  /*20a0*/  DFMA R38, R34, R38, R44 ;  /* 0x000000262226722b */ /* 0x000fe4000000002c */
[--C-:B------:R-:W-:Y:S02]  /*20b0*/  DFMA R32, R92, R32, R46.reuse ;  /* 0x000000205c20722b */ /* 0x100fe4000000002e */
        /* <DEDUP_REMOVED lines=9> */
[----:B------:R-:W-:Y:S02]  /*2150*/  DFMA R96, R88, R96, 1 ;  /* 0x3ff000005860742b */ /* 0x000fe40000000060 */
[----:B------:R-:W-:Y:S02]  /*2160*/  DFMA R38, R34, R38, R50 ;  /* 0x000000262226722b */ /* 0x000fe40000000032 */
[--C-:B------:R-:W-:Y:S02]  /*2170*/  DFMA R32, R92, R32, R52.reuse ;  /* 0x000000205c20722b */ /* 0x100fe40000000034 */
[--C-:B------:R-:W-:Y:S02]  /*2180*/  DFMA R94, R90, R94, R52.reuse ;  /* 0x0000005e5a5e722b */ /* 0x100fe40000000034 */
[----:B------:R-:W-:Y:S02]  /*2190*/  DFMA R96, R88, R96, 1 ;  /* 0x3ff000005860742b */ /* 0x000fe40000000060 */
[----:B------:R-:W-:-:S02]  /*21a0*/  DFMA R38, R34, R38, R52 ;  /* 0x000000262226722b */ /* 0x000fc40000000034 */
[--C-:B------:R-:W-:Y:S02]  /*21b0*/  DFMA R32, R92, R32, R54.reuse ;  /* 0x000000205c20722b */ /* 0x100fe40000000036 */
[----:B------:R-:W-:-:S04]  /*21c0*/  DFMA R94, R90, R94, R54 ;  /* 0x0000005e5a5e722b */ /* 0x000fc80000000036 */
[----:B------:R-:W-:Y:S02]  /*21d0*/  DFMA R38, R34, R38, R54 ;  /* 0x000000262226722b */ /* 0x000fe40000000036 */
[--C-:B------:R-:W-:Y:S02]  /*21e0*/  DFMA R32, R92, R32, R56.reuse ;  /* 0x000000205c20722b */ /* 0x100fe40000000038 */
[----:B------:R-:W-:-:S04]  /*21f0*/  DFMA R94, R90, R94, R56 ;  /* 0x0000005e5a5e722b */ /* 0x000fc80000000038 */
[----:B------:R-:W-:Y:S02]  /*2200*/  DFMA R56, R34, R38, R56 ;  /* 0x000000262238722b */ /* 0x000fe40000000038 */
[----:B------:R-:W-:Y:S02]  /*2210*/  DFMA R38, R92, R32, 1 ;  /* 0x3ff000005c26742b */ /* 0x000fe40000000020 */
[----:B------:R-:W-:Y:S02]  /*2220*/  DMUL R32, R68, R70 ;  /* 0x0000004644207228 */ /* 0x000fe40000000000 */
[----:B------:R-:W-:Y:S02]  /*2230*/  DFMA R94, R90, R94, 1 ;  /* 0x3ff000005a5e742b */ /* 0x000fe4000000005e */
[----:B------:R-:W-:Y:S02]  /*2240*/  DFMA R48, R34, R56, 1 ;  /* 0x3ff000002230742b */ /* 0x000fe40000000038 */
[----:B------:R-:W-:-:S02]  /*2250*/  DFMA R40, R92, R38, 1 ;  /* 0x3ff000005c28742b */ /* 0x000fc40000000026 */
[-C--:B------:R-:W-:Y:S02]  /*2260*/  DMUL R72, R72, R32.reuse ;  /* 0x0000002048487228 */ /* 0x080fe40000000000 */
[----:B------:R-:W-:Y:S02]  /*2270*/  DMUL R66, R66, R32 ;  /* 0x0000002042427228 */ /* 0x000fe40000000000 */
[----:B------:R-:W-:Y:S02]  /*2280*/  DFMA R94, R90, R94, 1 ;  /* 0x3ff000005a5e742b */ /* 0x000fe4000000005e */
[----:B------:R-:W-:Y:S02]  /*2290*/  DFMA R48, R34, R48, 1 ;  /* 0x3ff000002230742b */ /* 0x000fe40000000030 */
[C---:B------:R-:W-:Y:S01]  /*22a0*/  DMUL R38, R72.reuse, UR8 ;  /* 0x0000000848267c28 */ /* 0x040fe20008000000 */
[----:B------:R-:W-:Y:S01]  /*22b0*/  UMOV UR8, 0x4b94b94a ;  /* 0x4b94b94a00087882 */ /* 0x000fe20000000000 */
[----:B------:R-:W-:Y:S01]  /*22c0*/  DMUL R42, R72, UR10 ;  /* 0x0000000a482a7c28 */ /* 0x000fe20008000000 */
[----:B------:R-:W-:Y:S01]  /*22d0*/  UMOV UR9, 0x406ac8f9 ;  /* 0x406ac8f900097882 */ /* 0x000fe20000000000 */
[----:B------:R-:W-:Y:S01]  /*22e0*/  UMOV UR10, 0x3c76faa3 ;  /* 0x3c76faa3000a7882 */ /* 0x000fe20000000000 */
[----:B------:R-:W-:Y:S01]  /*22f0*/  UMOV UR11, 0x40556d94 ;  /* 0x40556d94000b7882 */ /* 0x000fe20000000000 */
[----:B------:R-:W-:Y:S01]  /*2300*/  IMAD R35, R86, 0x100000, R41 ;  /* 0x0010000056237824 */ /* 0x000fe200078e0229 */
[----:B------:R-:W-:Y:S01]  /*2310*/  MOV R34, R40 ;  /* 0x0000002800227202 */ /* 0x000fe20000000f00 */
[C---:B------:R-:W-:Y:S01]  /*2320*/  DFMA R38, R66.reuse, UR8, R38 ;  /* 0x0000000842267c2b */ /* 0x040fe20008000026 */
[----:B------:R-:W-:Y:S01]  /*2330*/  IMAD R47, R82, 0x100000, R95 ;  /* 0x00100000522f7824 */ /* 0x000fe200078e025f */
[----:B------:R-:W-:Y:S01]  /*2340*/  DFMA R42, R66, UR10, R42 ;  /* 0x0000000a422a7c2b */ /* 0x000fe2000800002a */
[----:B------:R-:W-:Y:S10]  /*2350*/  @!P3 BRA `(.L_x_46) ;  /* 0x000000000030b947 */ /* 0x000ff40003800000 */
[----:B------:R-:W-:Y:S01]  /*2360*/  FSETP.GEU.AND P4, PT, |R85|, 4.2275390625, PT ;  /* 0x408748005500780b */ /* 0x000fe20003f8e200 */
[C---:B------:R-:W-:Y:S02]  /*2370*/  DADD R50, R84.reuse, +INF ;  /* 0x7ff0000054327429 */ /* 0x040fe40000000000 */
[----:B------:R-:W-:-:S08]  /*2380*/  DSETP.GEU.AND P3, PT, R84, RZ, PT ;  /* 0x000000ff5400722a */ /* 0x000fd00003f6e000 */
[----:B------:R-:W-:Y:S02]  /*2390*/  FSEL R35, R51, RZ, P3 ;  /* 0x000000ff33237208 */ /* 0x000fe40001800000 */
[----:B------:R-:W-:-:S04]  /*23a0*/  @!P4 LEA.HI R34, R86, R86, RZ, 0x1 ;  /* 0x000000565622c211 */ /* 0x000fc800078f08ff */
[----:B------:R-:W-:Y:S02]  /*23b0*/  @!P4 SHF.R.S32.HI R45, RZ, 0x1, R34 ;  /* 0x00000001ff2dc819 */ /* 0x000fe40000011422 */
[----:B------:R-:W-:-:S03]  /*23c0*/  FSEL R34, R50, RZ, P3 ;  /* 0x000000ff32227208 */ /* 0x000fc60001800000 */
[----:B------:R-:W-:Y:S02]  /*23d0*/  @!P4 IMAD.IADD R44, R86, 0x1, -R45 ;  /* 0x00000001562cc824 */ /* 0x000fe400078e0a2d */
[----:B------:R-:W-:-:S03]  /*23e0*/  @!P4 IMAD R41, R45, 0x100000, R41 ;  /* 0x001000002d29c824 */ /* 0x000fc600078e0229 */
[----:B------:R-:W-:Y:S01]  /*23f0*/  @!P4 LEA R45, R44, 0x3ff00000, 0x14 ;  /* 0x3ff000002c2dc811 */ /* 0x000fe200078ea0ff */
[----:B------:R-:W-:-:S06]  /*2400*/  @!P4 IMAD.MOV.U32 R44, RZ, RZ, RZ ;  /* 0x000000ffff2cc224 */ /* 0x000fcc00078e00ff */
[----:B------:R-:W-:-:S11]  /*2410*/  @!P4 DMUL R34, R40, R44 ;  /* 0x0000002c2822c228 */ /* 0x000fd60000000000 */
.L_x_46:
[----:B------:R-:W-:Y:S05]  /*2420*/  BSYNC.RECONVERGENT B0 ;  /* 0x0000000000007941 */ /* 0x000fea0003800200 */
.L_x_45:
[----:B------:R-:W-:Y:S01]  /*2430*/  BSSY.RECONVERGENT B0, `(.L_x_47) ;  /* 0x0000012000007945 */ /* 0x000fe20003800200 */
[----:B------:R-:W-:Y:S01]  /*2440*/  IMAD R51, R78, 0x100000, R97 ;  /* 0x001000004e337824 */ /* 0x000fe200078e0261 */
[----:B------:R-:W-:Y:S01]  /*2450*/  MOV R41, R47 ;  /* 0x0000002f00297202 */ /* 0x000fe20000000f00 */
[----:B------:R-:W-:Y:S01]  /*2460*/  IMAD.MOV.U32 R40, RZ, RZ, R94 ;  /* 0x000000ffff287224 */ /* 0x000fe200078e005e */
[----:B------:R-:W-:Y:S06]  /*2470*/  @!P0 BRA `(.L_x_48) ;  /* 0x0000000000348947 */ /* 0x000fec0003800000 */
[----:B------:R-:W-:Y:S01]  /*2480*/  FSETP.GEU.AND P3, PT, |R81|, 4.2275390625, PT ;  /* 0x408748005100780b */ /* 0x000fe20003f6e200 */
[C---:B------:R-:W-:Y:S02]  /*2490*/  DADD R52, R80.reuse, +INF ;  /* 0x7ff0000050347429 */ /* 0x040fe40000000000 */
[----:B------:R-:W-:-:S08]  /*24a0*/  DSETP.GEU.AND P0, PT, R80, RZ, PT ;  /* 0x000000ff5000722a */ /* 0x000fd00003f0e000 */
[----:B------:R-:W-:Y:S02]  /*24b0*/  FSEL R41, R53, RZ, P0 ;  /* 0x000000ff35297208 */ /* 0x000fe40000000000 */
[----:B------:R-:W-:Y:S01]  /*24c0*/  @!P3 LEA.HI R40, R82, R82, RZ, 0x1 ;  /* 0x000000525228b211 */ /* 0x000fe200078f08ff */
[----:B------:R-:W-:-:S03]  /*24d0*/  @!P3 IMAD.MOV.U32 R44, RZ, RZ, R94 ;  /* 0x000000ffff2cb224 */ /* 0x000fc600078e005e */
[----:B------:R-:W-:Y:S02]  /*24e0*/  @!P3 SHF.R.S32.HI R45, RZ, 0x1, R40 ;  /* 0x00000001ff2db819 */ /* 0x000fe40000011428 */
[----:B------:R-:W-:-:S03]  /*24f0*/  FSEL R40, R52, RZ, P0 ;  /* 0x000000ff34287208 */ /* 0x000fc60000000000 */
[----:B------:R-:W-:Y:S02]  /*2500*/  @!P3 IMAD.IADD R46, R82, 0x1, -R45 ;  /* 0x00000001522eb824 */ /* 0x000fe400078e0a2d */
[----:B------:R-:W-:-:S03]  /*2510*/  @!P3 IMAD R45, R45, 0x100000, R95 ;  /* 0x001000002d2db824 */ /* 0x000fc600078e025f */
[----:B------:R-:W-:Y:S01]  /*2520*/  @!P3 LEA R47, R46, 0x3ff00000, 0x14 ;  /* 0x3ff000002e2fb811 */ /* 0x000fe200078ea0ff */
[----:B------:R-:W-:-:S06]  /*2530*/  @!P3 IMAD.MOV.U32 R46, RZ, RZ, RZ ;  /* 0x000000ffff2eb224 */ /* 0x000fcc00078e00ff */
[----:B------:R-:W-:-:S11]  /*2540*/  @!P3 DMUL R40, R44, R46 ;  /* 0x0000002e2c28b228 */ /* 0x000fd60000000000 */
.L_x_48:
[----:B------:R-:W-:Y:S05]  /*2550*/  BSYNC.RECONVERGENT B0 ;  /* 0x0000000000007941 */ /* 0x000fea0003800200 */
.L_x_47:
        /* <DEDUP_REMOVED lines=18> */
.L_x_50:
[----:B------:R-:W-:Y:S05]  /*2680*/  BSYNC.RECONVERGENT B0 ;  /* 0x0000000000007941 */ /* 0x000fea0003800200 */
.L_x_49:
[----:B------:R-:W-:Y:S01]  /*2690*/  BSSY.RECONVERGENT B0, `(.L_x_51) ;  /* 0x0000010000007945 */ /* 0x000fe20003800200 */
[----:B------:R-:W-:Y:S01]  /*26a0*/  MOV R46, R48 ;  /* 0x00000030002e7202 */ /* 0x000fe20000000f00 */
[----:B------:R-:W-:Y:S02]  /*26b0*/  IMAD.MOV.U32 R47, RZ, RZ, R53 ;  /* 0x000000ffff2f7224 */ /* 0x000fe400078e0035 */
[----:B------:R-:W-:Y:S05]  /*26c0*/  @!P2 BRA `(.L_x_52) ;  /* 0x000000000030a947 */ /* 0x000fea0003800000 */
        /* <DEDUP_REMOVED lines=12> */
.L_x_52:
[----:B------:R-:W-:Y:S05]  /*2790*/  BSYNC.RECONVERGENT B0 ;  /* 0x0000000000007941 */ /* 0x000fea0003800200 */
.L_x_51:
[----:B------:R-:W-:Y:S01]  /*27a0*/  DMUL R20, R40, R20 ;  /* 0x0000001428147228 */ /* 0x000fe20000000000 */
[----:B------:R-:W-:Y:S01]  /*27b0*/  UMOV UR8, 0x137c5be5 ;  /* 0x137c5be500087882 */ /* 0x000fe20000000000 */
[----:B------:R-:W-:Y:S01]  /*27c0*/  UMOV UR9, 0x3f8767b7 ;  /* 0x3f8767b700097882 */ /* 0x000fe20000000000 */
[----:B------:R-:W-:Y:S01]  /*27d0*/  DMUL R64, R64, R32 ;  /* 0x0000002040407228 */ /* 0x000fe20000000000 */
[----:B------:R-:W-:Y:S01]  /*27e0*/  IMAD.MOV.U32 R36, RZ, RZ, 0x0 ;  /* 0x00000000ff247424 */ /* 0x000fe200078e00ff */
[----:B------:R-:W-:Y:S01]  /*27f0*/  DMUL R72, R72, UR8 ;  /* 0x0000000848487c28 */ /* 0x000fe20008000000 */
[----:B------:R-:W-:Y:S01]  /*2800*/  UMOV UR8, 0x8ad5bbb2 ;  /* 0x8ad5bbb200087882 */ /* 0x000fe20000000000 */
[----:B------:R-:W-:Y:S01]  /*2810*/  DSETP.NEU.AND P0, PT, R12, RZ, PT ;  /* 0x000000ff0c00722a */ /* 0x000fe20003f0d000 */
[----:B------:R-:W-:Y:S01]  /*2820*/  UMOV UR9, 0x400b6d8a ;  /* 0x400b6d8a00097882 */ /* 0x000fe20000000000 */
[----:B------:R-:W-:Y:S01]  /*2830*/  DFMA R20, R34, R4, R20 ;  /* 0x000000042214722b */ /* 0x000fe20000000014 */
[----:B------:R-:W-:Y:S01]  /*2840*/  MOV R37, 0x3fe00000 ;  /* 0x3fe0000000257802 */ /* 0x000fe20000000f00 */
[----:B------:R-:W-:Y:S02]  /*2850*/  BSSY.RECONVERGENT B0, `(.L_x_53) ;  /* 0x0000014000007945 */ /* 0x000fe40003800200 */
[----:B------:R-:W-:Y:S01]  /*2860*/  DFMA R4, R64, UR8, R72 ;  /* 0x0000000840047c2b */ /* 0x000fe20008000048 */
[----:B------:R-:W-:Y:S01]  /*2870*/  UMOV UR8, 0xa2449628 ;  /* 0xa244962800087882 */ /* 0x000fe20000000000 */
[----:B------:R-:W-:-:S02]  /*2880*/  UMOV UR9, 0x3fd5f13b ;  /* 0x3fd5f13b00097882 */ /* 0x000fc40000000000 */
[----:B------:R-:W-:Y:S02]  /*2890*/  DFMA R20, R44, R28, R20 ;  /* 0x0000001c2c14722b */ /* 0x000fe40000000014 */
[----:B------:R-:W-:Y:S02]  /*28a0*/  DFMA R28, R26, R26, -1 ;  /* 0xbff000001a1c742b */ /* 0x000fe4000000001a */
[----:B------:R-:W-:Y:S01]  /*28b0*/  DFMA R4, R66, UR8, R4 ;  /* 0x0000000842047c2b */ /* 0x000fe20008000004 */
[----:B------:R-:W-:-:S03]  /*28c0*/  @!P0 CS2R R50, SRZ ;  /* 0x0000000000328805 */ /* 0x000fc6000001ff00 */
[----:B------:R-:W-:Y:S02]  /*28d0*/  DFMA R30, R46, R30, R20 ;  /* 0x0000001e2e1e722b */ /* 0x000fe40000000014 */
[----:B------:R-:W-:Y:S01]  /*28e0*/  DFMA R20, R26, R36, 0.5 ;  /* 0x3fe000001a14742b */ /* 0x000fe20000000024 */
[----:B------:R-:W-:Y:S10]  /*28f0*/  @!P0 BRA `(.L_x_54) ;  /* 0x0000000000248947 */ /* 0x000ff40003800000 */
[----:B------:R-:W-:Y:S01]  /*2900*/  DADD R48, -RZ, |R12| ;  /* 0x00000000ff307229 */ /* 0x000fe2000000050c */
[----:B------:R-:W-:Y:S01]  /*2910*/  ISETP.GE.AND P0, PT, R13, RZ, PT ;  /* 0x000000ff0d00720c */ /* 0x000fe20003f06270 */
[----:B------:R-:W-:Y:S01]  /*2920*/  IMAD.MOV.U32 R37, RZ, RZ, 0x3ff80000 ;  /* 0x3ff80000ff257424 */ /* 0x000fe200078e00ff */
[----:B------:R-:W-:-:S07]  /*2930*/  MOV R36, 0x2970 ;  /* 0x0000297000247802 */ /* 0x000fce0000000f00 */
[----:B------:R-:W-:Y:S02]  /*2940*/  IMAD.MOV.U32 R52, RZ, RZ, R48 ;  /* 0x000000ffff347224 */ /* 0x000fe400078e0030 */
[----:B------:R-:W-:-:S07]  /*2950*/  IMAD.MOV.U32 R48, RZ, RZ, RZ ;  /* 0x000000ffff307224 */ /* 0x000fce00078e00ff */
[----:B------:R-:W-:Y:S05]  /*2960*/  CALL.REL.NOINC `($_Z23kernelgpuPairaGradient1IdEvPT_S1_S1_S1_S1_PiS2_S2_S2_S1_S1_S2_iiiiii$__internal_accurate_pow) ;  /* 0x0000001000107944 */ /* 0x000fea0003c00000 */
[----:B------:R-:W-:Y:S02]  /*2970*/  FSEL R50, R50, RZ, P0 ;  /* 0x000000ff32327208 */ /* 0x000fe40000000000 */
[----:B------:R-:W-:-:S07]  /*2980*/  FSEL R51, R48, -QNAN , P0 ;  /* 0xfff8000030337808 */ /* 0x000fce0000000000 */
.L_x_54:
[----:B------:R-:W-:Y:S05]  /*2990*/  BSYNC.RECONVERGENT B0 ;  /* 0x0000000000007941 */ /* 0x000fea0003800200 */
.L_x_53:
[----:B------:R-:W0:Y:S01]  /*29a0*/  MUFU.RCP64H R57, R11 ;  /* 0x0000000b00397308 */ /* 0x000e220000001800 */
[----:B------:R-:W-:Y:S01]  /*29b0*/  VIADD R56, R11, 0x300402 ;  /* 0x003004020b387836 */ /* 0x000fe20000000000 */
[----:B------:R-:W-:Y:S01]  /*29c0*/  DADD R52, R10, -4 ;  /* 0xc01000000a347429 */ /* 0x000fe20000000000 */
[----:B------:R-:W-:Y:S03]  /*29d0*/  BSSY.RECONVERGENT B0, `(.L_x_55) ;  /* 0x0000015000007945 */ /* 0x000fe60003800200 */
[----:B------:R-:W-:-:S04]  /*29e0*/  FSETP.GEU.AND P1, PT, |R56|, 5.8789094863358348022e-39, PT ;  /* 0x004004023800780b */ /* 0x000fc80003f2e200 */
[----:B------:R-:W-:Y:S02]  /*29f0*/  DMUL R54, R52, R52 ;  /* 0x0000003434367228 */ /* 0x000fe40000000000 */
[----:B0-----:R-:W-:-:S08]  /*2a00*/  DFMA R36, R56, -R10, 1 ;  /* 0x3ff000003824742b */ /* 0x001fd0000000080a */
[----:B------:R-:W-:Y:S02]  /*2a10*/  DFMA R48, R36, R36, R36 ;  /* 0x000000242430722b */ /* 0x000fe40000000024 */
[----:B------:R-:W-:-:S06]  /*2a20*/  DADD R36, R12, 1.5 ;  /* 0x3ff800000c247429 */ /* 0x000fcc0000000000 */
[----:B------:R-:W-:Y:S02]  /*2a30*/  DFMA R58, R56, R48, R56 ;  /* 0x00000030383a722b */ /* 0x000fe40000000038 */
[----:B------:R-:W-:Y:S02]  /*2a40*/  DFMA R48, R38, -R52, R42 ;  /* 0x800000342630722b */ /* 0x000fe4000000002a */
[----:B------:R-:W-:Y:S01]  /*2a50*/  LOP3.LUT R36, R37, 0x7ff00000, RZ, 0xc0, !PT ;  /* 0x7ff0000025247812 */ /* 0x000fe200078ec0ff */
[----:B------:R-:W-:-:S03]  /*2a60*/  DMUL R52, R52, R54 ;  /* 0x0000003634347228 */ /* 0x000fc60000000000 */
[----:B------:R-:W-:Y:S01]  /*2a70*/  ISETP.NE.AND P0, PT, R36, 0x7ff00000, PT ;  /* 0x7ff000002400780c */ /* 0x000fe20003f05270 */
[----:B------:R-:W-:-:S08]  /*2a80*/  DFMA R42, R58, -R10, 1 ;  /* 0x3ff000003a2a742b */ /* 0x000fd0000000080a */
[----:B------:R-:W-:Y:S02]  /*2a90*/  DFMA R36, R58, R42, R58 ;  /* 0x0000002a3a24722b */ /* 0x000fe4000000003a */
[----:B------:R-:W-:Y:S02]  /*2aa0*/  DFMA R42, R48, -R52, R4 ;  /* 0x80000034302a722b */ /* 0x000fe40000000004 */
[----:B------:R-:W-:Y:S09]  /*2ab0*/  @P0 BRA `(.L_x_56) ;  /* 0x0000000000180947 */ /* 0x000ff20003800000 */
[----:B------:R-:W-:-:S14]  /*2ac0*/  DSETP.NAN.AND P0, PT, R12, R12, PT ;  /* 0x0000000c0c00722a */ /* 0x000fdc0003f08000 */
[----:B------:R-:W-:Y:S01]  /*2ad0*/  @P0 DADD R50, R12, 1.5 ;  /* 0x3ff800000c320429 */ /* 0x000fe20000000000 */
[----:B------:R-:W-:Y:S10]  /*2ae0*/  @P0 BRA `(.L_x_56) ;  /* 0x00000000000c0947 */ /* 0x000ff40003800000 */
[----:B------:R-:W-:-:S14]  /*2af0*/  DSETP.NEU.AND P0, PT, |R12|, +INF , PT ;  /* 0x7ff000000c00742a */ /* 0x000fdc0003f0d200 */
[----:B------:R-:W-:Y:S01]  /*2b00*/  @!P0 IMAD.MOV.U32 R50, RZ, RZ, 0x0 ;  /* 0x00000000ff328424 */ /* 0x000fe200078e00ff */
[----:B------:R-:W-:-:S07]  /*2b10*/  @!P0 MOV R51, 0x7ff00000 ;  /* 0x7ff0000000338802 */ /* 0x000fce0000000f00 */
.L_x_56:
[----:B------:R-:W-:Y:S05]  /*2b20*/  BSYNC.RECONVERGENT B0 ;  /* 0x0000000000007941 */ /* 0x000fea0003800200 */
.L_x_55:
[----:B------:R-:W-:Y:S04]  /*2b30*/  BSSY.RECONVERGENT B0, `(.L_x_57) ;  /* 0x000000a000007945 */ /* 0x000fe80003800200 */
[----:B------:R-:W-:Y:S05]  /*2b40*/  @P1 BRA `(.L_x_58) ;  /* 0x0000000000201947 */ /* 0x000fea0003800000 */
[----:B------:R-:W-:Y:S01]  /*2b50*/  LOP3.LUT R36, R11, 0x7fffffff, RZ, 0xc0, !PT ;  /* 0x7fffffff0b247812 */ /* 0x000fe200078ec0ff */
[----:B------:R-:W-:Y:S01]  /*2b60*/  IMAD.MOV.U32 R60, RZ, RZ, R10 ;  /* 0x000000ffff3c7224 */ /* 0x000fe200078e000a */
[----:B------:R-:W-:Y:S01]  /*2b70*/  MOV R62, 0x2bb0 ;  /* 0x00002bb0003e7802 */ /* 0x000fe20000000f00 */
[----:B------:R-:W-:Y:S02]  /*2b80*/  IMAD.MOV.U32 R61, RZ, RZ, R11 ;  /* 0x000000ffff3d7224 */ /* 0x000fe400078e000b */
[----:B------:R-:W-:-:S07]  /*2b90*/  VIADD R59, R36, 0xfff00000 ;  /* 0xfff00000243b7836 */ /* 0x000fce0000000000 */
[----:B------:R-:W-:Y:S05]  /*2ba0*/  CALL.REL.NOINC `($__internal_3_$__cuda_sm20_dblrcp_rn_slowpath_v3) ;  /* 0x0000000800147944 */ /* 0x000fea0003c00000 */
[----:B------:R-:W-:Y:S02]  /*2bb0*/  IMAD.MOV.U32 R36, RZ, RZ, R56 ;  /* 0x000000ffff247224 */ /* 0x000fe400078e0038 */
[----:B------:R-:W-:-:S07]  /*2bc0*/  IMAD.MOV.U32 R37, RZ, RZ, R57 ;  /* 0x000000ffff257224 */ /* 0x000fce00078e0039 */
.L_x_58:
[----:B------:R-:W-:Y:S05]  /*2bd0*/  BSYNC.RECONVERGENT B0 ;  /* 0x0000000000007941 */ /* 0x000fea0003800200 */
.L_x_57:
[----:B------:R-:W0:Y:S01]  /*2be0*/  MUFU.RCP64H R11, R51 ;  /* 0x00000033000b7308 */ /* 0x000e220000001800 */
[----:B------:R-:W-:Y:S01]  /*2bf0*/  IADD3 R10, PT, PT, R51, 0x300402, RZ ;  /* 0x00300402330a7810 */ /* 0x000fe20007ffe0ff */
[----:B------:R-:W-:Y:S01]  /*2c00*/  BSSY.RECONVERGENT B0, `(.L_x_59) ;  /* 0x000000f000007945 */ /* 0x000fe20003800200 */
[----:B------:R-:W-:Y:S02]  /*2c10*/  DSETP.NEU.AND P1, PT, R12, 1, PT ;  /* 0x3ff000000c00742a */ /* 0x000fe40003f2d000 */
[----:B------:R-:W-:Y:S02]  /*2c20*/  FSETP.GEU.AND P0, PT, |R10|, 5.8789094863358348022e-39, PT ;  /* 0x004004020a00780b */ /* 0x000fe40003f0e200 */
[----:B0-----:R-:W-:-:S08]  /*2c30*/  DFMA R56, R10, -R50, 1 ;  /* 0x3ff000000a38742b */ /* 0x001fd00000000832 */
[----:B------:R-:W-:-:S08]  /*2c40*/  DFMA R56, R56, R56, R56 ;  /* 0x000000383838722b */ /* 0x000fd00000000038 */
[----:B------:R-:W-:-:S08]  /*2c50*/  DFMA R56, R10, R56, R10 ;  /* 0x000000380a38722b */ /* 0x000fd0000000000a */
[----:B------:R-:W-:-:S08]  /*2c60*/  DFMA R58, R56, -R50, 1 ;  /* 0x3ff00000383a742b */ /* 0x000fd00000000832 */
[----:B------:R-:W-:Y:S01]  /*2c70*/  DFMA R56, R56, R58, R56 ;  /* 0x0000003a3838722b */ /* 0x000fe20000000038 */
[----:B------:R-:W-:Y:S10]  /*2c80*/  @P0 BRA `(.L_x_60) ;  /* 0x0000000000180947 */ /* 0x000ff40003800000 */
[----:B------:R-:W-:Y:S01]  /*2c90*/  LOP3.LUT R10, R51, 0x7fffffff, RZ, 0xc0, !PT ;  /* 0x7fffffff330a7812 */ /* 0x000fe200078ec0ff */
[----:B------:R-:W-:Y:S01]  /*2ca0*/  IMAD.MOV.U32 R60, RZ, RZ, R50 ;  /* 0x000000ffff3c7224 */ /* 0x000fe200078e0032 */
[----:B------:R-:W-:Y:S01]  /*2cb0*/  MOV R62, 0x2cf0 ;  /* 0x00002cf0003e7802 */ /* 0x000fe20000000f00 */
[----:B------:R-:W-:Y:S02]  /*2cc0*/  IMAD.MOV.U32 R61, RZ, RZ, R51 ;  /* 0x000000ffff3d7224 */ /* 0x000fe400078e0033 */
[----:B------:R-:W-:-:S07]  /*2cd0*/  VIADD R59, R10, 0xfff00000 ;  /* 0xfff000000a3b7836 */ /* 0x000fce0000000000 */
[----:B------:R-:W-:Y:S05]  /*2ce0*/  CALL.REL.NOINC `($__internal_3_$__cuda_sm20_dblrcp_rn_slowpath_v3) ;  /* 0x0000000400c47944 */ /* 0x000fea0003c00000 */
.L_x_60:
[----:B------:R-:W-:Y:S05]  /*2cf0*/  BSYNC.RECONVERGENT B0 ;  /* 0x0000000000007941 */ /* 0x000fea0003800200 */
.L_x_59:
[-C--:B------:R-:W-:Y:S01]  /*2d00*/  DMUL R8, R8, R36.reuse ;  /* 0x0000002408087228 */ /* 0x080fe20000000000 */
[----:B------:R-:W-:Y:S01]  /*2d10*/  IMAD.MOV.U32 R10, RZ, RZ, 0x0 ;  /* 0x00000000ff0a7424 */ /* 0x000fe200078e00ff */
[----:B------:R-:W-:Y:S01]  /*2d20*/  DMUL R54, R54, R36 ;  /* 0x0000002436367228 */ /* 0x000fe20000000000 */
[----:B------:R-:W-:Y:S01]  /*2d30*/  IMAD.MOV.U32 R11, RZ, RZ, 0x3fe00000 ;  /* 0x3fe00000ff0b7424 */ /* 0x000fe200078e00ff */
[----:B------:R-:W-:Y:S01]  /*2d40*/  DMUL R38, R38, R52 ;  /* 0x0000003426267228 */ /* 0x000fe20000000000 */
[----:B------:R-:W-:Y:S01]  /*2d50*/  UMOV UR8, 0xb2e9ccb8 ;  /* 0xb2e9ccb800087882 */ /* 0x000fe20000000000 */
[----:B------:R-:W-:Y:S01]  /*2d60*/  DMUL R6, R6, R36 ;  /* 0x0000002406067228 */ /* 0x000fe20000000000 */
[----:B------:R-:W-:Y:S01]  /*2d70*/  UMOV UR9, 0x3f9cd898 ;  /* 0x3f9cd89800097882 */ /* 0x000fe20000000000 */
[----:B------:R-:W-:Y:S01]  /*2d80*/  DMUL R34, R8, R34 ;  /* 0x0000002208227228 */ /* 0x000fe20000000000 */
[----:B------:R-:W-:Y:S01]  /*2d90*/  UMOV UR10, 0xddebd902 ;  /* 0xddebd902000a7882 */ /* 0x000fe20000000000 */
[----:B------:R-:W-:Y:S01]  /*2da0*/  DMUL R54, R48, R54 ;  /* 0x0000003630367228 */ /* 0x000fe20000000000 */
[----:B------:R-:W-:Y:S01]  /*2db0*/  UMOV UR11, 0x3fd1ef1f ;  /* 0x3fd1ef1f000b7882 */ /* 0x000fe20000000000 */
[-C--:B------:R-:W-:Y:S01]  /*2dc0*/  DMUL R38, R38, R36.reuse ;  /* 0x0000002426267228 */ /* 0x080fe20000000000 */
[----:B------:R-:W-:Y:S01]  /*2dd0*/  FSEL R50, R56, RZ, P1 ;  /* 0x000000ff38327208 */ /* 0x000fe20000800000 */
[----:B------:R-:W-:Y:S01]  /*2de0*/  DMUL R8, R42, R36 ;  /* 0x000000242a087228 */ /* 0x000fe20000000000 */
[----:B------:R-:W-:Y:S01]  /*2df0*/  FSEL R51, R57, 1.875, P1 ;  /* 0x3ff0000039337808 */ /* 0x000fe20000800000 */
[----:B------:R-:W-:-:S02]  /*2e00*/  DFMA R26, R26, R10, -0.5 ;  /* 0xbfe000001a1a742b */ /* 0x000fc4000000000a */
[----:B------:R-:W-:Y:S02]  /*2e10*/  DMUL R40, R6, R40 ;  /* 0x0000002806287228 */ /* 0x000fe40000000000 */
[-C--:B------:R-:W-:Y:S02]  /*2e20*/  DMUL R10, R2, R36.reuse ;  /* 0x00000024020a7228 */ /* 0x080fe40000000000 */
[----:B------:R-:W-:Y:S02]  /*2e30*/  DMUL R22, R22, R36 ;  /* 0x0000002416167228 */ /* 0x000fe40000000000 */
[C---:B------:R-:W-:Y:S02]  /*2e40*/  DMUL R2, R16.reuse, R54 ;  /* 0x0000003610027228 */ /* 0x040fe40000000000 */
[----:B------:R-:W-:Y:S02]  /*2e50*/  DMUL R6, R16, R38 ;  /* 0x0000002610067228 */ /* 0x000fe40000000000 */
[----:B------:R-:W-:-:S02]  /*2e60*/  DMUL R8, R28, R8 ;  /* 0x000000081c087228 */ /* 0x000fc40000000000 */
[----:B------:R-:W-:Y:S02]  /*2e70*/  DMUL R44, R10, R44 ;  /* 0x0000002c0a2c7228 */ /* 0x000fe40000000000 */
[C---:B------:R-:W-:Y:S02]  /*2e80*/  DMUL R12, R18.reuse, R54 ;  /* 0x00000036120c7228 */ /* 0x040fe40000000000 */
[----:B------:R-:W-:Y:S02]  /*2e90*/  DMUL R48, R18, R38 ;  /* 0x0000002612307228 */ /* 0x000fe40000000000 */
[----:B------:R-:W-:Y:S02]  /*2ea0*/  DMUL R46, R22, R46 ;  /* 0x0000002e162e7228 */ /* 0x000fe40000000000 */
[----:B------:R-:W-:Y:S02]  /*2eb0*/  DFMA R6, R2, 3, -R6 ;  /* 0x400800000206782b */ /* 0x000fe40000000806 */
[----:B------:R-:W-:-:S02]  /*2ec0*/  DMUL R10, R18, R8 ;  /* 0x00000008120a7228 */ /* 0x000fc40000000000 */
[C---:B------:R-:W-:Y:S02]  /*2ed0*/  DMUL R54, R14.reuse, R54 ;  /* 0x000000360e367228 */ /* 0x040fe40000000000 */
[----:B------:R-:W-:Y:S02]  /*2ee0*/  DMUL R38, R14, R38 ;  /* 0x000000260e267228 */ /* 0x000fe40000000000 */
[-C--:B------:R-:W-:Y:S02]  /*2ef0*/  DMUL R2, R16, R8.reuse ;  /* 0x0000000810027228 */ /* 0x080fe40000000000 */
[----:B------:R-:W-:Y:S02]  /*2f00*/  DMUL R22, R14, R8 ;  /* 0x000000080e167228 */ /* 0x000fe40000000000 */
[----:B------:R-:W-:Y:S02]  /*2f10*/  DFMA R12, R12, 3, -R48 ;  /* 0x400800000c0c782b */ /* 0x000fe40000000830 */
[----:B------:R-:W-:-:S02]  /*2f20*/  DMUL R10, R10, 50 ;  /* 0x404900000a0a7828 */ /* 0x000fc40000000000 */
[----:B------:R-:W-:Y:S02]  /*2f30*/  DFMA R38, R54, 3, -R38 ;  /* 0x400800003626782b */ /* 0x000fe40000000826 */
[----:B------:R-:W-:Y:S02]  /*2f40*/  DMUL R8, R2, 50 ;  /* 0x4049000002087828 */ /* 0x000fe40000000000 */
[----:B------:R-:W-:Y:S02]  /*2f50*/  DMUL R48, R22, 50 ;  /* 0x4049000016307828 */ /* 0x000fe40000000000 */
[C---:B------:R-:W-:Y:S02]  /*2f60*/  DFMA R22, R20.reuse, R12, R10 ;  /* 0x0000000c1416722b */ /* 0x040fe4000000000a */
[C---:B------:R-:W-:Y:S02]  /*2f70*/  DMUL R42, R20.reuse, R42 ;  /* 0x0000002a142a7228 */ /* 0x040fe40000000000 */
[----:B------:R-:W-:-:S02]  /*2f80*/  DFMA R6, R20, R6, R8 ;  /* 0x000000061406722b */ /* 0x000fc40000000008 */
[----:B------:R-:W-:Y:S02]  /*2f90*/  DMUL R10, R16, R40 ;  /* 0x00000028100a7228 */ /* 0x000fe40000000000 */
[----:B------:R-:W-:Y:S02]  /*2fa0*/  DFMA R38, R20, R38, R48 ;  /* 0x000000261426722b */ /* 0x000fe40000000030 */
[----:B------:R-:W-:Y:S02]  /*2fb0*/  DMUL R28, R28, R36 ;  /* 0x000000241c1c7228 */ /* 0x000fe40000000000 */
[-C--:B------:R-:W-:Y:S02]  /*2fc0*/  DMUL R20, R18, R40.reuse ;  /* 0x0000002812147228 */ /* 0x080fe40000000000 */
[----:B------:R-:W-:Y:S02]  /*2fd0*/  DMUL R40, R14, R40 ;  /* 0x000000280e287228 */ /* 0x000fe40000000000 */
[----:B------:R-:W-:-:S02]  /*2fe0*/  DMUL R8, R16, R34 ;  /* 0x0000002210087228 */ /* 0x000fc40000000000 */
[----:B------:R-:W-:Y:S02]  /*2ff0*/  DMUL R10, R10, UR8 ;  /* 0x000000080a0a7c28 */ /* 0x000fe40008000000 */
[----:B------:R-:W-:Y:S02]  /*3000*/  DMUL R28, R4, R28 ;  /* 0x0000001c041c7228 */ /* 0x000fe40000000000 */
[-C--:B------:R-:W-:Y:S02]  /*3010*/  DMUL R12, R18, R34.reuse ;  /* 0x00000022120c7228 */ /* 0x080fe40000000000 */
[----:B------:R-:W-:Y:S02]  /*3020*/  DMUL R20, R20, UR8 ;  /* 0x0000000814147c28 */ /* 0x000fe40008000000 */
[----:B------:R-:W-:Y:S02]  /*3030*/  DMUL R34, R14, R34 ;  /* 0x000000220e227228 */ /* 0x000fe40000000000 */
[----:B------:R-:W-:Y:S01]  /*3040*/  DMUL R40, R40, UR8 ;  /* 0x0000000828287c28 */ /* 0x000fe20008000000 */
[----:B------:R-:W-:Y:S01]  /*3050*/  UMOV UR8, 0x810624dd ;  /* 0x810624dd00087882 */ /* 0x000fe20000000000 */
[----:B------:R-:W-:Y:S01]  /*3060*/  DFMA R4, R4, R26, -R42 ;  /* 0x0000001a0404722b */ /* 0x000fe2000000082a */
[----:B------:R-:W-:Y:S01]  /*3070*/  UMOV UR9, 0x3fc74395 ;  /* 0x3fc7439500097882 */ /* 0x000fe20000000000 */
[----:B------:R-:W-:-:S02]  /*3080*/  DFMA R10, R8, UR10, R10 ;  /* 0x0000000a080a7c2b */ /* 0x000fc4000800000a */
[----:B------:R-:W-:Y:S02]  /*3090*/  DMUL R8, R16, R28 ;  /* 0x0000001c10087228 */ /* 0x000fe40000000000 */
[----:B------:R-:W-:Y:S02]  /*30a0*/  DFMA R20, R12, UR10, R20 ;  /* 0x0000000a0c147c2b */ /* 0x000fe40008000014 */
[-C--:B------:R-:W-:Y:S02]  /*30b0*/  DMUL R26, R18, R44.reuse ;  /* 0x0000002c121a7228 */ /* 0x080fe40000000000 */
[-C--:B------:R-:W-:Y:S02]  /*30c0*/  DMUL R12, R16, R44.reuse ;  /* 0x0000002c100c7228 */ /* 0x080fe40000000000 */
[----:B------:R-:W-:Y:S01]  /*30d0*/  DFMA R34, R34, UR10, R40 ;  /* 0x0000000a22227c2b */ /* 0x000fe20008000028 */
[----:B------:R-:W-:Y:S01]  /*30e0*/  UMOV UR10, 0x44fa0514 ;  /* 0x44fa0514000a7882 */ /* 0x000fe20000000000 */
[----:B------:R-:W-:Y:S01]  /*30f0*/  DMUL R44, R14, R44 ;  /* 0x0000002c0e2c7228 */ /* 0x000fe20000000000 */
[----:B------:R-:W-:Y:S01]  /*3100*/  UMOV UR11, 0x402ccc9e ;  /* 0x402ccc9e000b7882 */ /* 0x000fe20000000000 */
[----:B------:R-:W-:-:S02]  /*3110*/  DFMA R6, R8, -50, R6 ;  /* 0xc04900000806782b */ /* 0x000fc40000000006 */
[----:B------:R-:W-:Y:S02]  /*3120*/  DFMA R20, R26, UR8, R20 ;  /* 0x000000081a147c2b */ /* 0x000fe40008000014 */
[----:B------:R-:W-:Y:S02]  /*3130*/  DFMA R10, R12, UR8, R10 ;  /* 0x000000080c0a7c2b */ /* 0x000fe4000800000a */
[-C--:B------:R-:W-:Y:S02]  /*3140*/  DMUL R8, R16, R46.reuse ;  /* 0x0000002e10087228 */ /* 0x080fe40000000000 */
[-C--:B------:R-:W-:Y:S02]  /*3150*/  DMUL R26, R18, R46.reuse ;  /* 0x0000002e121a7228 */ /* 0x080fe40000000000 */
[----:B------:R-:W-:Y:S01]  /*3160*/  DFMA R34, R44, UR8, R34 ;  /* 0x000000082c227c2b */ /* 0x000fe20008000022 */
[----:B------:R-:W-:Y:S01]  /*3170*/  UMOV UR8, 0xeb313be2 ;  /* 0xeb313be200087882 */ /* 0x000fe20000000000 */
[----:B------:R-:W-:Y:S01]  /*3180*/  DMUL R46, R14, R46 ;  /* 0x0000002e0e2e7228 */ /* 0x000fe20000000000 */
[----:B------:R-:W-:Y:S01]  /*3190*/  UMOV UR9, 0x3fe050c5 ;  /* 0x3fe050c500097882 */ /* 0x000fe20000000000 */
[----:B------:R-:W-:-:S02]  /*31a0*/  DMUL R12, R18, R28 ;  /* 0x0000001c120c7228 */ /* 0x000fc40000000000 */
[C---:B------:R-:W-:Y:S02]  /*31b0*/  DMUL R36, R32.reuse, R36 ;  /* 0x0000002420247228 */ /* 0x040fe40000000000 */
[----:B------:R-:W-:Y:S02]  /*31c0*/  DMUL R32, R32, R30 ;  /* 0x0000001e20207228 */ /* 0x000fe40000000000 */
[----:B------:R-:W-:Y:S02]  /*31d0*/  DMUL R28, R14, R28 ;  /* 0x0000001c0e1c7228 */ /* 0x000fe40000000000 */
[----:B------:R-:W-:Y:S02]  /*31e0*/  DFMA R8, R8, UR8, R10 ;  /* 0x0000000808087c2b */ /* 0x000fe4000800000a */
[----:B------:R-:W-:Y:S01]  /*31f0*/  DFMA R20, R26, UR8, R20 ;  /* 0x000000081a147c2b */ /* 0x000fe20008000014 */
[----:B------:R-:W0:Y:S01]  /*3200*/  LDC.64 R10, c[0x0][0x380] ;  /* 0x0000e000ff0a7b82 */ /* 0x000e220000000a00 */
[----:B------:R-:W-:Y:S01]  /*3210*/  DFMA R34, R46, UR8, R34 ;  /* 0x000000082e227c2b */ /* 0x000fe20008000022 */
[----:B------:R-:W-:Y:S01]  /*3220*/  UMOV UR8, 0x44fa0514 ;  /* 0x44fa051400087882 */ /* 0x000fe20000000000 */
[----:B------:R-:W-:Y:S01]  /*3230*/  DFMA R12, R12, -50, R22 ;  /* 0xc04900000c0c782b */ /* 0x000fe20000000016 */
[----:B------:R-:W-:Y:S01]  /*3240*/  UMOV UR9, 0x402ccc9e ;  /* 0x402ccc9e00097882 */ /* 0x000fe20000000000 */
[----:B------:R-:W-:-:S02]  /*3250*/  DMUL R2, R32, R50 ;  /* 0x0000003220027228 */ /* 0x000fc40000000000 */
[----:B------:R-:W-:Y:S01]  /*3260*/  DFMA R28, R28, -50, R38 ;  /* 0xc04900001c1c782b */ /* 0x000fe20000000026 */
[----:B------:R-:W1:Y:S01]  /*3270*/  LDC.64 R22, c[0x0][0x388] ;  /* 0x0000e200ff167b82 */ /* 0x000e620000000a00 */
[C---:B------:R-:W-:Y:S02]  /*3280*/  DMUL R8, R36.reuse, R8 ;  /* 0x0000000824087228 */ /* 0x040fe40000000000 */
[C---:B------:R-:W-:Y:S02]  /*3290*/  DMUL R20, R36.reuse, R20 ;  /* 0x0000001424147228 */ /* 0x040fe40000000000 */
[----:B------:R-:W-:Y:S02]  /*32a0*/  DMUL R34, R36, R34 ;  /* 0x0000002224227228 */ /* 0x000fe40000000000 */
[----:B------:R-:W-:Y:S02]  /*32b0*/  DMUL R30, R30, R36 ;  /* 0x000000241e1e7228 */ /* 0x000fe40000000000 */
[----:B------:R-:W-:-:S02]  /*32c0*/  DMUL R16, R16, R2 ;  /* 0x0000000210107228 */ /* 0x000fc40000000000 */
[-C--:B------:R-:W-:Y:S02]  /*32d0*/  DMUL R18, R18, R2.reuse ;  /* 0x0000000212127228 */ /* 0x080fe40000000000 */
[----:B------:R-:W-:Y:S02]  /*32e0*/  DMUL R2, R14, R2 ;  /* 0x000000020e027228 */ /* 0x000fe40000000000 */
[----:B------:R-:W-:Y:S02]  /*32f0*/  DFMA R6, R8, -UR10, R6 ;  /* 0x8000000a08067c2b */ /* 0x000fe40008000006 */
[----:B------:R-:W-:Y:S02]  /*3300*/  DFMA R12, R20, -UR10, R12 ;  /* 0x8000000a140c7c2b */ /* 0x000fe4000800000c */
[----:B------:R-:W-:Y:S02]  /*3310*/  DFMA R28, R34, -UR10, R28 ;  /* 0x8000000a221c7c2b */ /* 0x000fe4000800001c */
[----:B------:R-:W-:-:S02]  /*3320*/  DFMA R4, R30, UR8, R4 ;  /* 0x000000081e047c2b */ /* 0x000fc40008000004 */
[----:B------:R-:W-:Y:S01]  /*3330*/  DFMA R6, R16, -UR10, R6 ;  /* 0x8000000a10067c2b */ /* 0x000fe20008000006 */
[----:B-1----:R-:W-:Y:S01]  /*3340*/  IMAD.WIDE R8, R0, 0x8, R22 ;  /* 0x0000000800087825 */ /* 0x002fe200078e0216 */
[----:B------:R-:W-:Y:S02]  /*3350*/  DFMA R12, R18, -UR10, R12 ;  /* 0x8000000a120c7c2b */ /* 0x000fe4000800000c */
[----:B------:R-:W-:Y:S01]  /*3360*/  DFMA R28, R2, -UR10, R28 ;  /* 0x8000000a021c7c2b */ /* 0x000fe2000800001c */
[----:B0-----:R-:W-:Y:S01]  /*3370*/  IMAD.WIDE R2, R25, 0x8, R10 ;  /* 0x0000000819027825 */ /* 0x001fe200078e020a */
[----:B------:R-:W-:-:S04]  /*3380*/  IADD3 R25, PT, PT, R24, R25, RZ ;  /* 0x0000001918197210 */ /* 0x000fc80007ffe0ff */
[----:B------:R0:W-:Y:S01]  /*3390*/  STG.E.64 desc[UR4][R2.64], R4 ;  /* 0x0000000402007986 */ /* 0x0001e2000c101b04 */
[----:B------:R-:W-:-:S03]  /*33a0*/  ISETP.GE.AND P0, PT, R25, UR6, PT ;  /* 0x0000000619007c0c */ /* 0x000fc6000bf06270 */
[----:B------:R0:W-:Y:S04]  /*33b0*/  STG.E.64 desc[UR4][R8.64], R6 ;  /* 0x0000000608007986 */ /* 0x0001e8000c101b04 */
[----:B------:R0:W-:Y:S04]  /*33c0*/  STG.E.64 desc[UR4][R8.64+0x8], R12 ;  /* 0x0000080c08007986 */ /* 0x0001e8000c101b04 */
[----:B------:R0:W-:Y:S02]  /*33d0*/  STG.E.64 desc[UR4][R8.64+0x10], R28 ;  /* 0x0000101c08007986 */ /* 0x0001e4000c101b04 */
[----:B------:R-:W-:Y:S05]  /*33e0*/  @!P0 BRA `(.L_x_61) ;  /* 0xffffffcc00348947 */ /* 0x000fea000383ffff */
[----:B------:R-:W-:Y:S05]  /*33f0*/  EXIT ;  /* 0x000000000000794d */ /* 0x000fea0003800000 */
        .weak           $__internal_3_$__cuda_sm20_dblrcp_rn_slowpath_v3
        .type           $__internal_3_$__cuda_sm20_dblrcp_rn_slowpath_v3,@function
        .size           $__internal_3_$__cuda_sm20_dblrcp_rn_slowpath_v3,($__internal_4_$__cuda_sm20_dsqrt_rn_f64_mediumpath_v1 - $__internal_3_$__cuda_sm20_dblrcp_rn_slowpath_v3)
$__internal_3_$__cuda_sm20_dblrcp_rn_slowpath_v3:
[----:B------:R-:W-:Y:S01]  /*3400*/  DSETP.GTU.AND P0, PT, |R60|, +INF , PT ;  /* 0x7ff000003c00742a */ /* 0x000fe20003f0c200 */
[----:B------:R-:W-:-:S13]  /*3410*/  BSSY.RECONVERGENT B1, `(.L_x_62) ;  /* 0x0000024000017945 */ /* 0x000fda0003800200 */
[----:B------:R-:W-:Y:S05]  /*3420*/  @P0 BRA `(.L_x_63) ;  /* 0x0000000000800947 */ /* 0x000fea0003800000 */
[----:B------:R-:W-:-:S05]  /*3430*/  LOP3.LUT R56, R61, 0x7fffffff, RZ, 0xc0, !PT ;  /* 0x7fffffff3d387812 */ /* 0x000fca00078ec0ff */
[----:B------:R-:W-:-:S05]  /*3440*/  VIADD R10, R56, 0xffffffff ;  /* 0xffffffff380a7836 */ /* 0x000fca0000000000 */
[----:B------:R-:W-:-:S13]  /*3450*/  ISETP.GE.U32.AND P0, PT, R10, 0x7fefffff, PT ;  /* 0x7fefffff0a00780c */ /* 0x000fda0003f06070 */
[----:B------:R-:W-:Y:S01]  /*3460*/  @P0 LOP3.LUT R11, R61, 0x7ff00000, RZ, 0x3c, !PT ;  /* 0x7ff000003d0b0812 */ /* 0x000fe200078e3cff */
[----:B------:R-:W-:Y:S01]  /*3470*/  @P0 IMAD.MOV.U32 R10, RZ, RZ, RZ ;  /* 0x000000ffff0a0224 */ /* 0x000fe200078e00ff */
[----:B------:R-:W-:Y:S06]  /*3480*/  @P0 BRA `(.L_x_64) ;  /* 0x0000000000700947 */ /* 0x000fec0003800000 */
[----:B------:R-:W-:-:S13]  /*3490*/  ISETP.GE.U32.AND P0, PT, R56, 0x1000001, PT ;  /* 0x010000013800780c */ /* 0x000fda0003f06070 */
[----:B------:R-:W-:Y:S05]  /*34a0*/  @!P0 BRA `(.L_x_65) ;  /* 0x0000000000388947 */ /* 0x000fea0003800000 */
[----:B------:R-:W-:Y:S01]  /*34b0*/  VIADD R11, R61, 0xc0200000 ;  /* 0xc02000003d0b7836 */ /* 0x000fe20000000000 */
[----:B------:R-:W-:Y:S01]  /*34c0*/  MOV R56, R59 ;  /* 0x0000003b00387202 */ /* 0x000fe20000000f00 */
[----:B------:R-:W-:Y:S02]  /*34d0*/  IMAD.MOV.U32 R10, RZ, RZ, R60 ;  /* 0x000000ffff0a7224 */ /* 0x000fe400078e003c */
[----:B------:R-:W0:Y:S04]  /*34e0*/  MUFU.RCP64H R57, R11 ;  /* 0x0000000b00397308 */ /* 0x000e280000001800 */
        /* <DEDUP_REMOVED lines=10> */
.L_x_65:
[----:B------:R-:W-:Y:S01]  /*3590*/  DMUL R56, R60, 8.11296384146066816958e+31 ;  /* 0x469000003c387828 */ /* 0x000fe20000000000 */
[----:B------:R-:W-:-:S05]  /*35a0*/  IMAD.MOV.U32 R10, RZ, RZ, R59 ;  /* 0x000000ffff0a7224 */ /* 0x000fca00078e003b */
        /* <DEDUP_REMOVED lines=8> */
.L_x_63:
[----:B------:R-:W-:Y:S01]  /*3630*/  LOP3.LUT R11, R61, 0x80000, RZ, 0xfc, !PT ;  /* 0x000800003d0b7812 */ /* 0x000fe200078efcff */
[----:B------:R-:W-:-:S07]  /*3640*/  IMAD.MOV.U32 R10, RZ, RZ, R60 ;  /* 0x000000ffff0a7224 */ /* 0x000fce00078e003c */
.L_x_64:
[----:B------:R-:W-:Y:S05]  /*3650*/  BSYNC.RECONVERGENT B1 ;  /* 0x0000000000017941 */ /* 0x000fea0003800200 */
.L_x_62:
[----:B------:R-:W-:Y:S01]  /*3660*/  IMAD.MOV.U32 R56, RZ, RZ, R10 ;  /* 0x000000ffff387224 */ /* 0x000fe200078e000a */
[----:B------:R-:W-:Y:S01]  /*3670*/  MOV R10, R62 ;  /* 0x0000003e000a7202 */ /* 0x000fe20000000f00 */
[----:B------:R-:W-:Y:S02]  /*3680*/  IMAD.MOV.U32 R57, RZ, RZ, R11 ;  /* 0x000000ffff397224 */ /* 0x000fe400078e000b */
[----:B------:R-:W-:-:S04]  /*3690*/  IMAD.MOV.U32 R11, RZ, RZ, 0x0 ;  /* 0x00000000ff0b7424 */ /* 0x000fc800078e00ff */
[----:B------:R-:W-:Y:S05]  /*36a0*/  RET.REL.NODEC R10 `(_Z23kernelgpuPairaGradient1IdEvPT_S1_S1_S1_S1_PiS2_S2_S2_S1_S1_S2_iiiiii) ;  /* 0xffffffc80a547950 */ /* 0x000fea0003c3ffff */
        .weak           $__internal_4_$__cuda_sm20_dsqrt_rn_f64_mediumpath_v1
        .type           $__internal_4_$__cuda_sm20_dsqrt_rn_f64_mediumpath_v1,@function
        .size           $__internal_4_$__cuda_sm20_dsqrt_rn_f64_mediumpath_v1,($_Z23kernelgpuPairaGradient1IdEvPT_S1_S1_S1_S1_PiS2_S2_S2_S1_S1_S2_iiiiii$__internal_accurate_pow - $__internal_4_$__cuda_sm20_dsqrt_rn_f64_mediumpath_v1)
$__internal_4_$__cuda_sm20_dsqrt_rn_f64_mediumpath_v1:
[----:B------:R-:W-:Y:S01]  /*36b0*/  ISETP.GE.U32.AND P0, PT, R8, -0x3400000, PT ;  /* 0xfcc000000800780c */ /* 0x000fe20003f06070 */
[----:B------:R-:W-:Y:S01]  /*36c0*/  BSSY.RECONVERGENT B1, `(.L_x_66) ;  /* 0x0000029000017945 */ /* 0x000fe20003800200 */
[----:B------:R-:W-:Y:S02]  /*36d0*/  IMAD.MOV.U32 R8, RZ, RZ, R4 ;  /* 0x000000ffff087224 */ /* 0x000fe400078e0004 */
[----:B------:R-:W-:Y:S01]  /*36e0*/  IMAD.MOV.U32 R9, RZ, RZ, R3 ;  /* 0x000000ffff097224 */ /* 0x000fe200078e0003 */
[----:B------:R-:W-:Y:S01]  /*36f0*/  MOV R3, R21 ;  /* 0x0000001500037202 */ /* 0x000fe20000000f00 */
[----:B------:R-:W-:Y:S02]  /*3700*/  IMAD.MOV.U32 R2, RZ, RZ, R20 ;  /* 0x000000ffff027224 */ /* 0x000fe400078e0014 */
[----:B------:R-:W-:Y:S02]  /*3710*/  IMAD.MOV.U32 R4, RZ, RZ, R12 ;  /* 0x000000ffff047224 */ /* 0x000fe400078e000c */
[----:B------:R-:W-:-:S03]  /*3720*/  IMAD.MOV.U32 R5, RZ, RZ, R13 ;  /* 0x000000ffff057224 */ /* 0x000fc600078e000d */
[----:B------:R-:W-:Y:S05]  /*3730*/  @!P0 BRA `(.L_x_67) ;  /* 0x0000000000208947 */ /* 0x000fea0003800000 */
[----:B------:R-:W-:-:S10]  /*3740*/  DFMA.RM R2, R2, R8, R6 ;  /* 0x000000080202722b */ /* 0x000fd40000004006 */
[----:B------:R-:W-:-:S05]  /*3750*/  IADD3 R6, P0, PT, R2, 0x1, RZ ;  /* 0x0000000102067810 */ /* 0x000fca0007f1e0ff */
[----:B------:R-:W-:-:S06]  /*3760*/  IMAD.X R7, RZ, RZ, R3, P0 ;  /* 0x000000ffff077224 */ /* 0x000fcc00000e0603 */
[----:B------:R-:W-:-:S08]  /*3770*/  DFMA.RP R4, -R2, R6, R4 ;  /* 0x000000060204722b */ /* 0x000fd00000008104 */
[----:B------:R-:W-:-:S06]  /*3780*/  DSETP.GT.AND P0, PT, R4, RZ, PT ;  /* 0x000000ff0400722a */ /* 0x000fcc0003f04000 */
[----:B------:R-:W-:Y:S02]  /*3790*/  FSEL R2, R6, R2, P0 ;  /* 0x0000000206027208 */ /* 0x000fe40000000000 */
[----:B------:R-:W-:Y:S01]  /*37a0*/  FSEL R3, R7, R3, P0 ;  /* 0x0000000307037208 */ /* 0x000fe20000000000 */
[----:B------:R-:W-:Y:S06]  /*37b0*/  BRA `(.L_x_68) ;  /* 0x0000000000647947 */ /* 0x000fec0003800000 */
.L_x_67:
[----:B------:R-:W-:-:S14]  /*37c0*/  DSETP.NE.AND P0, PT, R4, RZ, PT ;  /* 0x000000ff0400722a */ /* 0x000fdc0003f05000 */
[----:B------:R-:W-:Y:S05]  /*37d0*/  @!P0 BRA `(.L_x_69) ;  /* 0x0000000000588947 */ /* 0x000fea0003800000 */
[----:B------:R-:W-:-:S13]  /*37e0*/  ISETP.GE.AND P0, PT, R5, RZ, PT ;  /* 0x000000ff0500720c */ /* 0x000fda0003f06270 */
[----:B------:R-:W-:Y:S01]  /*37f0*/  @!P0 IMAD.MOV.U32 R2, RZ, RZ, 0x0 ;  /* 0x00000000ff028424 */ /* 0x000fe200078e00ff */
[----:B------:R-:W-:Y:S01]  /*3800*/  @!P0 MOV R3, 0xfff80000 ;  /* 0xfff8000000038802 */ /* 0x000fe20000000f00 */
[----:B------:R-:W-:Y:S06]  /*3810*/  @!P0 BRA `(.L_x_68) ;  /* 0x00000000004c8947 */ /* 0x000fec0003800000 */
[----:B------:R-:W-:-:S13]  /*3820*/  ISETP.GT.AND P0, PT, R5, 0x7fefffff, PT ;  /* 0x7fefffff0500780c */ /* 0x000fda0003f04270 */
[----:B------:R-:W-:Y:S05]  /*3830*/  @P0 BRA `(.L_x_69) ;  /* 0x0000000000400947 */ /* 0x000fea0003800000 */
[----:B------:R-:W-:Y:S01]  /*3840*/  DMUL R2, R4, 8.11296384146066816958e+31 ;  /* 0x4690000004027828 */ /* 0x000fe20000000000 */
[----:B------:R-:W-:Y:S02]  /*3850*/  IMAD.MOV.U32 R8, RZ, RZ, 0x0 ;  /* 0x00000000ff087424 */ /* 0x000fe400078e00ff */
[----:B------:R-:W-:Y:S02]  /*3860*/  IMAD.MOV.U32 R4, RZ, RZ, RZ ;  /* 0x000000ffff047224 */ /* 0x000fe400078e00ff */
[----:B------:R-:W-:Y:S01]  /*3870*/  IMAD.MOV.U32 R9, RZ, RZ, 0x3fd80000 ;  /* 0x3fd80000ff097424 */ /* 0x000fe200078e00ff */
[----:B------:R-:W0:Y:S03]  /*3880*/  MUFU.RSQ64H R5, R3 ;  /* 0x0000000300057308 */ /* 0x000e260000001c00 */
[----:B0-----:R-:W-:-:S08]  /*3890*/  DMUL R6, R4, R4 ;  /* 0x0000000404067228 */ /* 0x001fd00000000000 */
[----:B------:R-:W-:-:S08]  /*38a0*/  DFMA R6, R2, -R6, 1 ;  /* 0x3ff000000206742b */ /* 0x000fd00000000806 */
[----:B------:R-:W-:Y:S02]  /*38b0*/  DFMA R8, R6, R8, 0.5 ;  /* 0x3fe000000608742b */ /* 0x000fe40000000008 */
[----:B------:R-:W-:-:S08]  /*38c0*/  DMUL R6, R4, R6 ;  /* 0x0000000604067228 */ /* 0x000fd00000000000 */
[----:B------:R-:W-:-:S08]  /*38d0*/  DFMA R6, R8, R6, R4 ;  /* 0x000000060806722b */ /* 0x000fd00000000004 */
[----:B------:R-:W-:Y:S02]  /*38e0*/  DMUL R4, R2, R6 ;  /* 0x0000000602047228 */ /* 0x000fe40000000000 */
[----:B------:R-:W-:-:S06]  /*38f0*/  VIADD R7, R7, 0xfff00000 ;  /* 0xfff0000007077836 */ /* 0x000fcc0000000000 */
[----:B------:R-:W-:-:S08]  /*3900*/  DFMA R8, R4, -R4, R2 ;  /* 0x800000040408722b */ /* 0x000fd00000000002 */
[----:B------:R-:W-:-:S10]  /*3910*/  DFMA R2, R6, R8, R4 ;  /* 0x000000080602722b */ /* 0x000fd40000000004 */
[----:B------:R-:W-:Y:S01]  /*3920*/  IADD3 R3, PT, PT, R3, -0x3500000, RZ ;  /* 0xfcb0000003037810 */ /* 0x000fe20007ffe0ff */
[----:B------:R-:W-:Y:S06]  /*3930*/  BRA `(.L_x_68) ;  /* 0x0000000000047947 */ /* 0x000fec0003800000 */
.L_x_69:
[----:B------:R-:W-:-:S11]  /*3940*/  DADD R2, R4, R4 ;  /* 0x0000000004027229 */ /* 0x000fd60000000004 */
.L_x_68:
[----:B------:R-:W-:Y:S05]  /*3950*/  BSYNC.RECONVERGENT B1 ;  /* 0x0000000000017941 */ /* 0x000fea0003800200 */
.L_x_66:
[----:B------:R-:W-:Y:S02]  /*3960*/  IMAD.MOV.U32 R10, RZ, RZ, R2 ;  /* 0x000000ffff0a7224 */ /* 0x000fe400078e0002 */
[----:B------:R-:W-:Y:S02]  /*3970*/  IMAD.MOV.U32 R11, RZ, RZ, R3 ;  /* 0x000000ffff0b7224 */ /* 0x000fe400078e0003 */
[----:B------:R-:W-:Y:S02]  /*3980*/  IMAD.MOV.U32 R2, RZ, RZ, R22 ;  /* 0x000000ffff027224 */ /* 0x000fe400078e0016 */
[----:B------:R-:W-:-:S04]  /*3990*/  IMAD.MOV.U32 R3, RZ, RZ, 0x0 ;  /* 0x00000000ff037424 */ /* 0x000fc800078e00ff */
[----:B------:R-:W-:Y:S05]  /*39a0*/  RET.REL.NODEC R2 `(_Z23kernelgpuPairaGradient1IdEvPT_S1_S1_S1_S1_PiS2_S2_S2_S1_S1_S2_iiiiii) ;  /* 0xffffffc402947950 */ /* 0x000fea0003c3ffff */
        .type           $_Z23kernelgpuPairaGradient1IdEvPT_S1_S1_S1_S1_PiS2_S2_S2_S1_S1_S2_iiiiii$__internal_accurate_pow,@function
        .size           $_Z23kernelgpuPairaGradient1IdEvPT_S1_S1_S1_S1_PiS2_S2_S2_S1_S1_S2_iiiiii$__internal_accurate_pow,(.L_x_78 - $_Z23kernelgpuPairaGradient1IdEvPT_S1_S1_S1_S1_PiS2_S2_S2_S1_S1_S2_iiiiii$__internal_accurate_pow)
$_Z23kernelgpuPairaGradient1IdEvPT_S1_S1_S1_S1_PiS2_S2_S2_S1_S1_S2_iiiiii$__internal_accurate_pow:
[----:B------:R-:W-:Y:S01]  /*39b0*/  ISETP.GT.U32.AND P1, PT, R49, 0xfffff, PT ;  /* 0x000fffff3100780c */ /* 0x000fe20003f24070 */
[----:B------:R-:W-:Y:S01]  /*39c0*/  IMAD.MOV.U32 R51, RZ, RZ, R49 ;  /* 0x000000ffff337224 */ /* 0x000fe200078e0031 */
[----:B------:R-:W-:Y:S01]  /*39d0*/  MOV R50, R52 ;  /* 0x0000003400327202 */ /* 0x000fe20000000f00 */
[----:B------:R-:W-:Y:S01]  /*39e0*/  IMAD.MOV.U32 R56, RZ, RZ, RZ ;  /* 0x000000ffff387224 */ /* 0x000fe200078e00ff */
[----:B------:R-:W-:Y:S01]  /*39f0*/  MOV R61, 0x3ed0f5d2 ;  /* 0x3ed0f5d2003d7802 */ /* 0x000fe20000000f00 */
[----:B------:R-:W-:Y:S01]  /*3a00*/  IMAD.MOV.U32 R60, RZ, RZ, 0x41ad3b5a ;  /* 0x41ad3b5aff3c7424 */ /* 0x000fe200078e00ff */
[----:B------:R-:W-:Y:S01]  /*3a10*/  UMOV UR8, 0x7d2cafe2 ;  /* 0x7d2cafe200087882 */ /* 0x000fe20000000000 */
[----:B------:R-:W-:Y:S01]  /*3a20*/  UMOV UR9, 0x3eb0f5ff ;  /* 0x3eb0f5ff00097882 */ /* 0x000fe20000000000 */
[----:B------:R-:W-:Y:S01]  /*3a30*/  UMOV UR10, 0x3b39803f ;  /* 0x3b39803f000a7882 */ /* 0x000fe20000000000 */
[----:B------:R-:W-:-:S04]  /*3a40*/  UMOV UR11, 0x3c7abc9e ;  /* 0x3c7abc9e000b7882 */ /* 0x000fc80000000000 */
[----:B------:R-:W-:Y:S01]  /*3a50*/  @!P1 DMUL R68, R50, 1.80143985094819840000e+16 ;  /* 0x4350000032449828 */ /* 0x000fe20000000000 */
[--C-:B------:R-:W-:Y:S01]  /*3a60*/  IMAD.MOV.U32 R50, RZ, RZ, R49.reuse ;  /* 0x000000ffff327224 */ /* 0x100fe200078e0031 */
[----:B------:R-:W-:-:S08]  /*3a70*/  SHF.R.U32.HI R49, RZ, 0x14, R49 ;  /* 0x00000014ff317819 */ /* 0x000fd00000011631 */
[----:B------:R-:W-:Y:S01]  /*3a80*/  @!P1 IMAD.MOV.U32 R50, RZ, RZ, R69 ;  /* 0x000000ffff329224 */ /* 0x000fe200078e0045 */
[----:B------:R-:W-:-:S04]  /*3a90*/  @!P1 LEA.HI R49, R69, 0xffffffca, RZ, 0xc ;  /* 0xffffffca45319811 */ /* 0x000fc800078f60ff */
[----:B------:R-:W-:-:S04]  /*3aa0*/  LOP3.LUT R50, R50, 0x800fffff, RZ, 0xc0, !PT ;  /* 0x800fffff32327812 */ /* 0x000fc800078ec0ff */
[----:B------:R-:W-:Y:S01]  /*3ab0*/  LOP3.LUT R51, R50, 0x3ff00000, RZ, 0xfc, !PT ;  /* 0x3ff0000032337812 */ /* 0x000fe200078efcff */
[----:B------:R-:W-:Y:S01]  /*3ac0*/  IMAD.MOV.U32 R50, RZ, RZ, R52 ;  /* 0x000000ffff327224 */ /* 0x000fe200078e0034 */
[----:B------:R-:W-:Y:S02]  /*3ad0*/  @!P1 MOV R50, R68 ;  /* 0x0000004400329202 */ /* 0x000fe40000000f00 */
[----:B------:R-:W-:-:S13]  /*3ae0*/  ISETP.GE.U32.AND P2, PT, R51, 0x3ff6a09f, PT ;  /* 0x3ff6a09f3300780c */ /* 0x000fda0003f46070 */
[----:B------:R-:W-:-:S04]  /*3af0*/  @P2 VIADD R53, R51, 0xfff00000 ;  /* 0xfff0000033352836 */ /* 0x000fc80000000000 */
[----:B------:R-:W-:-:S06]  /*3b00*/  @P2 IMAD.MOV.U32 R51, RZ, RZ, R53 ;  /* 0x000000ffff332224 */ /* 0x000fcc00078e0035 */
[----:B------:R-:W-:-:S06]  /*3b10*/  DADD R54, R50, 1 ;  /* 0x3ff0000032367429 */ /* 0x000fcc0000000000 */
[----:B------:R-:W0:Y:S02]  /*3b20*/  MUFU.RCP64H R57, R55 ;  /* 0x0000003700397308 */ /* 0x000e240000001800 */
[----:B0-----:R-:W-:-:S08]  /*3b30*/  DFMA R52, -R54, R56, 1 ;  /* 0x3ff000003634742b */ /* 0x001fd00000000138 */
[----:B------:R-:W-:Y:S02]  /*3b40*/  DFMA R58, R52, R52, R52 ;  /* 0x00000034343a722b */ /* 0x000fe40000000034 */
[----:B------:R-:W-:-:S06]  /*3b50*/  DADD R52, R50, -1 ;  /* 0xbff0000032347429 */ /* 0x000fcc0000000000 */
[----:B------:R-:W-:-:S08]  /*3b60*/  DFMA R58, R56, R58, R56 ;  /* 0x0000003a383a722b */ /* 0x000fd00000000038 */
[----:B------:R-:W-:-:S08]  /*3b70*/  DMUL R50, R52, R58 ;  /* 0x0000003a34327228 */ /* 0x000fd00000000000 */
[----:B------:R-:W-:-:S08]  /*3b80*/  DFMA R50, R52, R58, R50 ;  /* 0x0000003a3432722b */ /* 0x000fd00000000032 */
[CC--:B------:R-:W-:Y:S02]  /*3b90*/  DMUL R56, R50.reuse, R50.reuse ;  /* 0x0000003232387228 */ /* 0x0c0fe40000000000 */
[----:B------:R-:W-:-:S06]  /*3ba0*/  DMUL R66, R50, R50 ;  /* 0x0000003232427228 */ /* 0x000fcc0000000000 */
[----:B------:R-:W-:Y:S01]  /*3bb0*/  DFMA R54, R56, UR8, R60 ;  /* 0x0000000838367c2b */ /* 0x000fe2000800003c */
        /* <DEDUP_REMOVED lines=10> */
[----:B------:R-:W-:Y:S02]  /*3c60*/  DFMA R52, R52, -R50, R60 ;  /* 0x800000323434722b */ /* 0x000fe4000000003c */
[----:B------:R-:W-:-:S03]  /*3c70*/  DMUL R60, R50, R66 ;  /* 0x00000042323c7228 */ /* 0x000fc60000000000 */
[----:B------:R-:W-:Y:S01]  /*3c80*/  DFMA R54, R56, R54, UR8 ;  /* 0x0000000838367e2b */ /* 0x000fe20008000036 */
[----:B------:R-:W-:Y:S01]  /*3c90*/  UMOV UR8, 0x9242b910 ;  /* 0x9242b91000087882 */ /* 0x000fe20000000000 */
[----:B------:R-:W-:Y:S01]  /*3ca0*/  UMOV UR9, 0x3f624924 ;  /* 0x3f62492400097882 */ /* 0x000fe20000000000 */
[----:B------:R-:W-:Y:S02]  /*3cb0*/  DMUL R52, R58, R52 ;  /* 0x000000343a347228 */ /* 0x000fe40000000000 */
[----:B------:R-:W-:-:S03]  /*3cc0*/  DFMA R70, R50, R66, -R60 ;  /* 0x000000423246722b */ /* 0x000fc6000000083c */
[----:B------:R-:W-:Y:S01]  /*3cd0*/  DFMA R54, R56, R54, UR8 ;  /* 0x0000000838367e2b */ /* 0x000fe20008000036 */
[----:B------:R-:W-:Y:S01]  /*3ce0*/  UMOV UR8, 0x99999dfb ;  /* 0x99999dfb00087882 */ /* 0x000fe20000000000 */
[----:B------:R-:W-:-:S03]  /*3cf0*/  UMOV UR9, 0x3f899999 ;  /* 0x3f89999900097882 */ /* 0x000fc60000000000 */
[----:B------:R-:W-:Y:S01]  /*3d00*/  VIADD R59, R53, 0x100000 ;  /* 0x00100000353b7836 */ /* 0x000fe20000000000 */
[----:B------:R-:W-:Y:S01]  /*3d10*/  DFMA R70, R52, R66, R70 ;  /* 0x000000423446722b */ /* 0x000fe20000000046 */
[----:B------:R-:W-:Y:S01]  /*3d20*/  IMAD.MOV.U32 R58, RZ, RZ, R52 ;  /* 0x000000ffff3a7224 */ /* 0x000fe200078e0034 */
[----:B------:R-:W-:Y:S01]  /*3d30*/  DFMA R54, R56, R54, UR8 ;  /* 0x0000000838367e2b */ /* 0x000fe20008000036 */
[----:B------:R-:W-:Y:S01]  /*3d40*/  UMOV UR8, 0x55555555 ;  /* 0x5555555500087882 */ /* 0x000fe20000000000 */
[----:B------:R-:W-:-:S06]  /*3d50*/  UMOV UR9, 0x3fb55555 ;  /* 0x3fb5555500097882 */ /* 0x000fcc0000000000 */
[----:B------:R-:W-:-:S08]  /*3d60*/  DFMA R62, R56, R54, UR8 ;  /* 0x00000008383e7e2b */ /* 0x000fd00008000036 */
[----:B------:R-:W-:Y:S01]  /*3d70*/  DADD R64, -R62, UR8 ;  /* 0x000000083e407e29 */ /* 0x000fe20008000100 */
[----:B------:R-:W-:Y:S01]  /*3d80*/  UMOV UR8, 0xb9e7b0 ;  /* 0x00b9e7b000087882 */ /* 0x000fe20000000000 */
[----:B------:R-:W-:-:S06]  /*3d90*/  UMOV UR9, 0x3c46a4cb ;  /* 0x3c46a4cb00097882 */ /* 0x000fcc0000000000 */
[----:B------:R-:W-:Y:S02]  /*3da0*/  DFMA R64, R56, R54, R64 ;  /* 0x000000363840722b */ /* 0x000fe40000000040 */
[----:B------:R-:W-:-:S06]  /*3db0*/  DFMA R56, R50, R50, -R66 ;  /* 0x000000323238722b */ /* 0x000fcc0000000842 */
[----:B------:R-:W-:Y:S01]  /*3dc0*/  DADD R64, R64, -UR8 ;  /* 0x8000000840407e29 */ /* 0x000fe20008000000 */
[----:B------:R-:W-:Y:S01]  /*3dd0*/  UMOV UR8, 0x80000000 ;  /* 0x8000000000087882 */ /* 0x000fe20000000000 */
[----:B------:R-:W-:Y:S01]  /*3de0*/  DFMA R56, R50, R58, R56 ;  /* 0x0000003a3238722b */ /* 0x000fe20000000038 */
[----:B------:R-:W-:-:S05]  /*3df0*/  UMOV UR9, 0x43300000 ;  /* 0x4330000000097882 */ /* 0x000fca0000000000 */
[----:B------:R-:W-:Y:S02]  /*3e00*/  DADD R54, R62, R64 ;  /* 0x000000003e367229 */ /* 0x000fe40000000040 */
[----:B------:R-:W-:-:S06]  /*3e10*/  DFMA R56, R50, R56, R70 ;  /* 0x000000383238722b */ /* 0x000fcc0000000046 */
[----:B------:R-:W-:Y:S02]  /*3e20*/  DMUL R58, R54, R60 ;  /* 0x0000003c363a7228 */ /* 0x000fe40000000000 */
[----:B------:R-:W-:-:S06]  /*3e30*/  DADD R62, R62, -R54 ;  /* 0x000000003e3e7229 */ /* 0x000fcc0000000836 */
[----:B------:R-:W-:Y:S02]  /*3e40*/  DFMA R66, R54, R60, -R58 ;  /* 0x0000003c3642722b */ /* 0x000fe4000000083a */
[----:B------:R-:W-:-:S06]  /*3e50*/  DADD R62, R64, R62 ;  /* 0x00000000403e7229 */ /* 0x000fcc000000003e */
[----:B------:R-:W-:-:S08]  /*3e60*/  DFMA R56, R54, R56, R66 ;  /* 0x000000383638722b */ /* 0x000fd00000000042 */
[----:B------:R-:W-:-:S08]  /*3e70*/  DFMA R56, R62, R60, R56 ;  /* 0x0000003c3e38722b */ /* 0x000fd00000000038 */
[----:B------:R-:W-:-:S08]  /*3e80*/  DADD R54, R58, R56 ;  /* 0x000000003a367229 */ /* 0x000fd00000000038 */
[--C-:B------:R-:W-:Y:S02]  /*3e90*/  DADD R60, R50, R54.reuse ;  /* 0x00000000323c7229 */ /* 0x100fe40000000036 */
[----:B------:R-:W-:-:S06]  /*3ea0*/  DADD R58, R58, -R54 ;  /* 0x000000003a3a7229 */ /* 0x000fcc0000000836 */
[----:B------:R-:W-:Y:S02]  /*3eb0*/  DADD R50, R50, -R60 ;  /* 0x0000000032327229 */ /* 0x000fe4000000083c */
[----:B------:R-:W-:-:S06]  /*3ec0*/  DADD R58, R56, R58 ;  /* 0x00000000383a7229 */ /* 0x000fcc000000003a */
[----:B------:R-:W-:Y:S01]  /*3ed0*/  DADD R50, R54, R50 ;  /* 0x0000000036327229 */ /* 0x000fe20000000032 */
[C---:B------:R-:W-:Y:S02]  /*3ee0*/  VIADD R54, R49.reuse, 0xfffffc01 ;  /* 0xfffffc0131367836 */ /* 0x040fe40000000000 */
[----:B------:R-:W-:-:S05]  /*3ef0*/  @P2 VIADD R54, R49, 0xfffffc02 ;  /* 0xfffffc0231362836 */ /* 0x000fca0000000000 */
[----:B------:R-:W-:-:S08]  /*3f00*/  DADD R50, R58, R50 ;  /* 0x000000003a327229 */ /* 0x000fd00000000032 */
[----:B------:R-:W-:Y:S01]  /*3f10*/  DADD R50, R52, R50 ;  /* 0x0000000034327229 */ /* 0x000fe20000000032 */
[----:B------:R-:W-:Y:S01]  /*3f20*/  HFMA2 R53, -RZ, RZ, 3.59375, 0 ;  /* 0x43300000ff357431 */ /* 0x000fe200000001ff */
        /* <DEDUP_REMOVED lines=9> */
[----:B------:R-:W-:Y:S02]  /*3fc0*/  IMAD.MOV.U32 R51, RZ, RZ, R37 ;  /* 0x000000ffff337224 */ /* 0x000fe400078e0025 */
[----:B------:R-:W-:-:S03]  /*3fd0*/  IMAD.MOV.U32 R50, RZ, RZ, R48 ;  /* 0x000000ffff327224 */ /* 0x000fc600078e0030 */
[----:B------:R-:W-:Y:S01]  /*3fe0*/  DADD R58, -R52, R58 ;  /* 0x00000000343a7229 */ /* 0x000fe2000000013a */
[C---:B------:R-:W-:Y:S01]  /*3ff0*/  IMAD.SHL.U32 R48, R51.reuse, 0x2, RZ ;  /* 0x0000000233307824 */ /* 0x040fe200078e00ff */
[----:B------:R-:W-:-:S04]  /*4000*/  LOP3.LUT R37, R51, 0xff0fffff, RZ, 0xc0, !PT ;  /* 0xff0fffff33257812 */ /* 0x000fc800078ec0ff */
[----:B------:R-:W-:Y:S02]  /*4010*/  ISETP.GT.U32.AND P1, PT, R48, -0x2000001, PT ;  /* 0xfdffffff3000780c */ /* 0x000fe40003f24070 */
[----:B------:R-:W-:Y:S02]  /*4020*/  DADD R58, R60, -R58 ;  /* 0x000000003c3a7229 */ /* 0x000fe4000000083a */
[----:B------:R-:W-:-:S06]  /*4030*/  SEL R51, R37, R51, P1 ;  /* 0x0000003325337207 */ /* 0x000fcc0000800000 */
[----:B------:R-:W-:-:S08]  /*4040*/  DFMA R58, R54, UR10, R58 ;  /* 0x0000000a363a7c2b */ /* 0x000fd0000800003a */
[----:B------:R-:W-:-:S08]  /*4050*/  DADD R48, R56, R58 ;  /* 0x0000000038307229 */ /* 0x000fd0000000003a */
[----:B------:R-:W-:Y:S02]  /*4060*/  DADD R56, R56, -R48 ;  /* 0x0000000038387229 */ /* 0x000fe40000000830 */
[----:B------:R-:W-:-:S06]  /*4070*/  DMUL R52, R48, R50 ;  /* 0x0000003230347228 */ /* 0x000fcc0000000000 */
[----:B------:R-:W-:Y:S02]  /*4080*/  DADD R56, R58, R56 ;  /* 0x000000003a387229 */ /* 0x000fe40000000038 */
[----:B------:R-:W-:-:S08]  /*4090*/  DFMA R48, R48, R50, -R52 ;  /* 0x000000323030722b */ /* 0x000fd00000000834 */
[----:B------:R-:W-:Y:S01]  /*40a0*/  DFMA R48, R56, R50, R48 ;  /* 0x000000323830722b */ /* 0x000fe20000000030 */
[----:B------:R-:W-:Y:S01]  /*40b0*/  IMAD.MOV.U32 R50, RZ, RZ, 0x652b82fe ;  /* 0x652b82feff327424 */ /* 0x000fe200078e00ff */
[----:B------:R-:W-:-:S06]  /*40c0*/  MOV R51, 0x3ff71547 ;  /* 0x3ff7154700337802 */ /* 0x000fcc0000000f00 */
[----:B------:R-:W-:-:S08]  /*40d0*/  DADD R56, R52, R48 ;  /* 0x0000000034387229 */ /* 0x000fd00000000030 */
[----:B------:R-:W-:Y:S02]  /*40e0*/  DFMA R58, R56, R50, 6.75539944105574400000e+15 ;  /* 0x43380000383a742b */ /* 0x000fe40000000032 */
[----:B------:R-:W-:Y:S01]  /*40f0*/  FSETP.GEU.AND P1, PT, |R57|, 4.1917929649353027344, PT ;  /* 0x4086232b3900780b */ /* 0x000fe20003f2e200 */
[----:B------:R-:W-:-:S05]  /*4100*/  DADD R52, R52, -R56 ;  /* 0x0000000034347229 */ /* 0x000fca0000000838 */
[----:B------:R-:W-:-:S08]  /*4110*/  DADD R50, R58, -6.75539944105574400000e+15 ;  /* 0xc33800003a327429 */ /* 0x000fd00000000000 */
[----:B------:R-:W-:Y:S01]  /*4120*/  DFMA R54, R50, -UR8, R56 ;  /* 0x8000000832367c2b */ /* 0x000fe20008000038 */
[----:B------:R-:W-:Y:S01]  /*4130*/  UMOV UR8, 0x3b39803f ;  /* 0x3b39803f00087882 */ /* 0x000fe20000000000 */
[----:B------:R-:W-:-:S06]  /*4140*/  UMOV UR9, 0x3c7abc9e ;  /* 0x3c7abc9e00097882 */ /* 0x000fcc0000000000 */
[----:B------:R-:W-:Y:S01]  /*4150*/  DFMA R54, R50, -UR8, R54 ;  /* 0x8000000832367c2b */ /* 0x000fe20008000036 */
[----:B------:R-:W-:Y:S01]  /*4160*/  UMOV UR8, 0x69ce2bdf ;  /* 0x69ce2bdf00087882 */ /* 0x000fe20000000000 */
[----:B------:R-:W-:Y:S01]  /*4170*/  IMAD.MOV.U32 R50, RZ, RZ, -0x35dec16 ;  /* 0xfca213eaff327424 */ /* 0x000fe200078e00ff */
[----:B------:R-:W-:Y:S01]  /*4180*/  UMOV UR9, 0x3e5ade15 ;  /* 0x3e5ade1500097882 */ /* 0x000fe20000000000 */
[----:B------:R-:W-:-:S06]  /*4190*/  IMAD.MOV.U32 R51, RZ, RZ, 0x3e928af3 ;  /* 0x3e928af3ff337424 */ /* 0x000fcc00078e00ff */
        /* <DEDUP_REMOVED lines=26> */
[----:B------:R-:W-:Y:S02]  /*4340*/  DFMA R50, R54, R50, 1 ;  /* 0x3ff000003632742b */ /* 0x000fe40000000032 */
[----:B------:R-:W-:-:S08]  /*4350*/  DADD R54, R48, R52 ;  /* 0x0000000030367229 */ /* 0x000fd00000000034 */
        /* <DEDUP_REMOVED lines=15> */
.L_x_70:
[----:B------:R-:W-:Y:S01]  /*4450*/  DFMA R50, R54, R48, R48 ;  /* 0x000000303632722b */ /* 0x000fe20000000030 */
[----:B------:R-:W-:Y:S01]  /*4460*/  IMAD.MOV.U32 R37, RZ, RZ, 0x0 ;  /* 0x00000000ff257424 */ /* 0x000fe200078e00ff */
[----:B------:R-:W-:-:S08]  /*4470*/  DSETP.NEU.AND P1, PT, |R48|, +INF , PT ;  /* 0x7ff000003000742a */ /* 0x000fd00003f2d200 */
[----:B------:R-:W-:Y:S02]  /*4480*/  FSEL R50, R48, R50, !P1 ;  /* 0x0000003230327208 */ /* 0x000fe40004800000 */
[----:B------:R-:W-:Y:S01]  /*4490*/  FSEL R48, R49, R51, !P1 ;  /* 0x0000003331307208 */ /* 0x000fe20004800000 */
[----:B------:R-:W-:Y:S06]  /*44a0*/  RET.REL.NODEC R36 `(_Z23kernelgpuPairaGradient1IdEvPT_S1_S1_S1_S1_PiS2_S2_S2_S1_S1_S2_iiiiii) ;  /* 0xffffffb824d47950 */ /* 0x000fec0003c3ffff */
.L_x_71:
        /* <DEDUP_REMOVED lines=13> */
.L_x_78:


//--------------------- .nv.shared.reserved.0     --------------------------
	.section	.nv.shared.reserved.0,"aw",@nobits
	.weak		__nv_reservedSMEM_offset_0_alias
	.size		__nv_reservedSMEM_offset_0_alias, 0, 64
	.other		__nv_reservedSMEM_offset_0_alias,@"STO_CUDA_RESERVED_SHARED STV_DEFAULT"
__nv_reservedSMEM_offset_0_alias:
	.zero		0
	.zero		64


//--------------------- .nv.constant0._Z23kernelgpuPairaGradient1IfEvPT_S1_S1_S1_S1_PiS2_S2_S2_S1_S1_S2_iiiiii --------------------------
	.section	.nv.constant0._Z23kernelgpuPairaGradient1IfEvPT_S1_S1_S1_S1_PiS2_S2_S2_S1_S1_S2_iiiiii,"a",@progbits
	.sectionflags	@""
	.align	4
.nv.constant0._Z23kernelgpuPairaGradient1IfEvPT_S1_S1_S1_S1_PiS2_S2_S2_S1_S1_S2_iiiiii:
	.zero		1016


//--------------------- .nv.constant0._Z23kernelgpuPairaGradient1IdEvPT_S1_S1_S1_S1_PiS2_S2_S2_S1_S1_S2_iiiiii --------------------------
	.section	.nv.constant0._Z23kernelgpuPairaGradient1IdEvPT_S1_S1_S1_S1_PiS2_S2_S2_S1_S1_S2_iiiiii,"a",@progbits
	.sectionflags	@""
	.align	4
.nv.constant0._Z23kernelgpuPairaGradient1IdEvPT_S1_S1_S1_S1_PiS2_S2_S2_S1_S1_S2_iiiiii:
	.zero		1016


//--------------------- SYMBOLS --------------------------

	.type		.nv.reservedSmem.offset0,@object
	.size		.nv.reservedSmem.offset0,0x4
